//
// Generated by NVIDIA NVVM Compiler
//
// Compiler Build ID: CL-36424714
// Cuda compilation tools, release 13.0, V13.0.88
// Based on NVVM 20.0.0
//

.version 9.0
.target sm_100
.address_size 64

	// .globl	_Z11matmul_elemiPfS_S_

.visible .entry _Z11matmul_elemiPfS_S_(
	.param .u32 _Z11matmul_elemiPfS_S__param_0,
	.param .u64 .ptr .align 1 _Z11matmul_elemiPfS_S__param_1,
	.param .u64 .ptr .align 1 _Z11matmul_elemiPfS_S__param_2,
	.param .u64 .ptr .align 1 _Z11matmul_elemiPfS_S__param_3
)
{
	.reg .pred 	%p<10>;
	.reg .b32 	%r<40>;
	.reg .b32 	%f<67>;
	.reg .b64 	%rd<67>;

	ld.param.u32 	%r18, [_Z11matmul_elemiPfS_S__param_0];
	ld.param.u64 	%rd14, [_Z11matmul_elemiPfS_S__param_1];
	ld.param.u64 	%rd15, [_Z11matmul_elemiPfS_S__param_2];
	cvta.to.global.u64 	%rd1, %rd15;
	cvta.to.global.u64 	%rd2, %rd14;
	mov.u32 	%r19, %ctaid.x;
	mov.u32 	%r20, %ntid.x;
	mov.u32 	%r21, %tid.x;
	mad.lo.s32 	%r1, %r19, %r20, %r21;
	mov.u32 	%r22, %ctaid.y;
	mov.u32 	%r23, %ntid.y;
	mov.u32 	%r24, %tid.y;
	mad.lo.s32 	%r2, %r22, %r23, %r24;
	max.s32 	%r25, %r2, %r1;
	setp.ge.s32 	%p1, %r25, %r18;
	@%p1 bra 	$L__BB0_13;
	mul.lo.s32 	%r3, %r2, %r18;
	and.b32  	%r4, %r18, 7;
	setp.lt.u32 	%p2, %r18, 8;
	mov.f32 	%f66, 0f00000000;
	mov.b32 	%r38, 0;
	@%p2 bra 	$L__BB0_4;
	and.b32  	%r38, %r18, 2147483640;
	neg.s32 	%r36, %r38;
	mul.wide.s32 	%rd16, %r18, 4;
	add.s64 	%rd3, %rd1, %rd16;
	shl.b32 	%r7, %r18, 3;
	mul.wide.s32 	%rd17, %r18, 8;
	add.s64 	%rd4, %rd1, %rd17;
	mul.wide.s32 	%rd18, %r18, 12;
	add.s64 	%rd5, %rd1, %rd18;
	mul.wide.s32 	%rd19, %r18, 16;
	add.s64 	%rd6, %rd1, %rd19;
	mul.wide.s32 	%rd20, %r18, 20;
	add.s64 	%rd7, %rd1, %rd20;
	mul.wide.s32 	%rd21, %r18, 24;
	add.s64 	%rd8, %rd1, %rd21;
	mul.wide.s32 	%rd22, %r18, 28;
	add.s64 	%rd9, %rd1, %rd22;
	mul.wide.u32 	%rd23, %r3, 4;
	add.s64 	%rd24, %rd23, %rd2;
	add.s64 	%rd66, %rd24, 16;
	mov.f32 	%f66, 0f00000000;
	mov.u32 	%r35, %r1;
$L__BB0_3:
	.pragma "nounroll";
	mul.wide.s32 	%rd25, %r35, 4;
	add.s64 	%rd26, %rd3, %rd25;
	add.s64 	%rd27, %rd4, %rd25;
	add.s64 	%rd28, %rd5, %rd25;
	add.s64 	%rd29, %rd6, %rd25;
	add.s64 	%rd30, %rd7, %rd25;
	add.s64 	%rd31, %rd8, %rd25;
	add.s64 	%rd32, %rd9, %rd25;
	add.s64 	%rd33, %rd1, %rd25;
	ld.global.f32 	%f16, [%rd66+-16];
	ld.global.f32 	%f17, [%rd33];
	fma.rn.f32 	%f18, %f16, %f17, %f66;
	ld.global.f32 	%f19, [%rd66+-12];
	ld.global.f32 	%f20, [%rd26];
	fma.rn.f32 	%f21, %f19, %f20, %f18;
	ld.global.f32 	%f22, [%rd66+-8];
	ld.global.f32 	%f23, [%rd27];
	fma.rn.f32 	%f24, %f22, %f23, %f21;
	ld.global.f32 	%f25, [%rd66+-4];
	ld.global.f32 	%f26, [%rd28];
	fma.rn.f32 	%f27, %f25, %f26, %f24;
	ld.global.f32 	%f28, [%rd66];
	ld.global.f32 	%f29, [%rd29];
	fma.rn.f32 	%f30, %f28, %f29, %f27;
	ld.global.f32 	%f31, [%rd66+4];
	ld.global.f32 	%f32, [%rd30];
	fma.rn.f32 	%f33, %f31, %f32, %f30;
	ld.global.f32 	%f34, [%rd66+8];
	ld.global.f32 	%f35, [%rd31];
	fma.rn.f32 	%f36, %f34, %f35, %f33;
	ld.global.f32 	%f37, [%rd66+12];
	ld.global.f32 	%f38, [%rd32];
	fma.rn.f32 	%f66, %f37, %f38, %f36;
	add.s32 	%r36, %r36, 8;
	add.s32 	%r35, %r35, %r7;
	add.s64 	%rd66, %rd66, 32;
	setp.ne.s32 	%p3, %r36, 0;
	@%p3 bra 	$L__BB0_3;
$L__BB0_4:
	setp.eq.s32 	%p4, %r4, 0;
	@%p4 bra 	$L__BB0_12;
	and.b32  	%r13, %r18, 3;
	setp.lt.u32 	%p5, %r4, 4;
	@%p5 bra 	$L__BB0_7;
	add.s32 	%r27, %r38, %r3;
	mul.wide.u32 	%rd34, %r27, 4;
	add.s64 	%rd35, %rd2, %rd34;
	ld.global.f32 	%f40, [%rd35];
	mad.lo.s32 	%r28, %r38, %r18, %r1;
	mul.wide.s32 	%rd36, %r28, 4;
	add.s64 	%rd37, %rd1, %rd36;
	ld.global.f32 	%f41, [%rd37];
	fma.rn.f32 	%f42, %f40, %f41, %f66;
	cvt.u64.u32 	%rd38, %r3;
	cvt.u64.u32 	%rd39, %r38;
	add.s64 	%rd40, %rd39, %rd38;
	shl.b64 	%rd41, %rd40, 2;
	add.s64 	%rd42, %rd2, %rd41;
	ld.global.f32 	%f43, [%rd42+4];
	mul.wide.s32 	%rd43, %r18, 4;
	add.s64 	%rd44, %rd37, %rd43;
	ld.global.f32 	%f44, [%rd44];
	fma.rn.f32 	%f45, %f43, %f44, %f42;
	ld.global.f32 	%f46, [%rd42+8];
	add.s64 	%rd45, %rd44, %rd43;
	ld.global.f32 	%f47, [%rd45];
	fma.rn.f32 	%f48, %f46, %f47, %f45;
	ld.global.f32 	%f49, [%rd42+12];
	add.s64 	%rd46, %rd45, %rd43;
	ld.global.f32 	%f50, [%rd46];
	fma.rn.f32 	%f66, %f49, %f50, %f48;
	add.s32 	%r38, %r38, 4;
$L__BB0_7:
	setp.eq.s32 	%p6, %r13, 0;
	@%p6 bra 	$L__BB0_12;
	setp.eq.s32 	%p7, %r13, 1;
	@%p7 bra 	$L__BB0_10;
	add.s32 	%r29, %r38, %r3;
	mul.wide.u32 	%rd47, %r29, 4;
	add.s64 	%rd48, %rd2, %rd47;
	ld.global.f32 	%f52, [%rd48];
	mad.lo.s32 	%r30, %r38, %r18, %r1;
	mul.wide.s32 	%rd49, %r30, 4;
	add.s64 	%rd50, %rd1, %rd49;
	ld.global.f32 	%f53, [%rd50];
	fma.rn.f32 	%f54, %f52, %f53, %f66;
	cvt.u64.u32 	%rd51, %r3;
	cvt.u64.u32 	%rd52, %r38;
	add.s64 	%rd53, %rd52, %rd51;
	shl.b64 	%rd54, %rd53, 2;
	add.s64 	%rd55, %rd2, %rd54;
	ld.global.f32 	%f55, [%rd55+4];
	mul.wide.s32 	%rd56, %r18, 4;
	add.s64 	%rd57, %rd50, %rd56;
	ld.global.f32 	%f56, [%rd57];
	fma.rn.f32 	%f66, %f55, %f56, %f54;
	add.s32 	%r38, %r38, 2;
$L__BB0_10:
	and.b32  	%r31, %r18, 1;
	setp.eq.b32 	%p8, %r31, 1;
	not.pred 	%p9, %p8;
	@%p9 bra 	$L__BB0_12;
	add.s32 	%r32, %r38, %r3;
	mul.wide.u32 	%rd58, %r32, 4;
	add.s64 	%rd59, %rd2, %rd58;
	ld.global.f32 	%f57, [%rd59];
	mad.lo.s32 	%r33, %r38, %r18, %r1;
	mul.wide.s32 	%rd60, %r33, 4;
	add.s64 	%rd61, %rd1, %rd60;
	ld.global.f32 	%f58, [%rd61];
	fma.rn.f32 	%f66, %f57, %f58, %f66;
$L__BB0_12:
	ld.param.u64 	%rd65, [_Z11matmul_elemiPfS_S__param_3];
	add.s32 	%r34, %r3, %r1;
	cvta.to.global.u64 	%rd62, %rd65;
	mul.wide.s32 	%rd63, %r34, 4;
	add.s64 	%rd64, %rd62, %rd63;
	st.global.f32 	[%rd64], %f66;
$L__BB0_13:
	ret;

}
	// .globl	_Z18matmul_elem_onedimiPfS_S_
.visible .entry _Z18matmul_elem_onedimiPfS_S_(
	.param .u32 _Z18matmul_elem_onedimiPfS_S__param_0,
	.param .u64 .ptr .align 1 _Z18matmul_elem_onedimiPfS_S__param_1,
	.param .u64 .ptr .align 1 _Z18matmul_elem_onedimiPfS_S__param_2,
	.param .u64 .ptr .align 1 _Z18matmul_elem_onedimiPfS_S__param_3
)
{
	.reg .pred 	%p<12>;
	.reg .b32 	%r<43>;
	.reg .b32 	%f<67>;
	.reg .b64 	%rd<53>;

	ld.param.u32 	%r21, [_Z18matmul_elem_onedimiPfS_S__param_0];
	ld.param.u64 	%rd11, [_Z18matmul_elem_onedimiPfS_S__param_1];
	ld.param.u64 	%rd12, [_Z18matmul_elem_onedimiPfS_S__param_2];
	cvta.to.global.u64 	%rd1, %rd12;
	cvta.to.global.u64 	%rd2, %rd11;
	mov.u32 	%r22, %ctaid.x;
	mov.u32 	%r23, %ntid.x;
	mov.u32 	%r24, %tid.x;
	mad.lo.s32 	%r25, %r22, %r23, %r24;
	div.s32 	%r1, %r25, %r21;
	mul.lo.s32 	%r26, %r1, %r21;
	sub.s32 	%r2, %r25, %r26;
	setp.ge.s32 	%p1, %r1, %r21;
	setp.lt.s32 	%p2, %r21, 0;
	or.pred  	%p3, %p2, %p1;
	@%p3 bra 	$L__BB1_13;
	max.u32 	%r4, %r21, 1;
	setp.lt.u32 	%p4, %r21, 8;
	mov.f32 	%f66, 0f00000000;
	mov.b32 	%r41, 0;
	@%p4 bra 	$L__BB1_4;
	and.b32  	%r28, %r4, 2147483640;
	neg.s32 	%r39, %r28;
	mul.wide.u32 	%rd13, %r21, 4;
	add.s64 	%rd3, %rd1, %rd13;
	shl.b32 	%r6, %r21, 3;
	mul.wide.u32 	%rd14, %r21, 8;
	add.s64 	%rd4, %rd1, %rd14;
	mul.wide.u32 	%rd15, %r21, 12;
	add.s64 	%rd5, %rd1, %rd15;
	mul.wide.u32 	%rd16, %r21, 16;
	add.s64 	%rd6, %rd1, %rd16;
	mul.wide.u32 	%rd17, %r21, 20;
	add.s64 	%rd7, %rd1, %rd17;
	mul.wide.u32 	%rd18, %r21, 24;
	add.s64 	%rd8, %rd1, %rd18;
	mul.wide.u32 	%rd19, %r21, 28;
	add.s64 	%rd9, %rd1, %rd19;
	mov.f32 	%f66, 0f00000000;
	mov.u32 	%r37, %r26;
	mov.u32 	%r38, %r2;
$L__BB1_3:
	.pragma "nounroll";
	and.b32  	%r41, %r4, 2147483640;
	mul.wide.s32 	%rd20, %r38, 4;
	add.s64 	%rd21, %rd3, %rd20;
	add.s64 	%rd22, %rd4, %rd20;
	add.s64 	%rd23, %rd5, %rd20;
	add.s64 	%rd24, %rd6, %rd20;
	add.s64 	%rd25, %rd7, %rd20;
	add.s64 	%rd26, %rd8, %rd20;
	add.s64 	%rd27, %rd9, %rd20;
	add.s64 	%rd28, %rd1, %rd20;
	mul.wide.s32 	%rd29, %r37, 4;
	add.s64 	%rd30, %rd2, %rd29;
	ld.global.f32 	%f16, [%rd30];
	ld.global.f32 	%f17, [%rd28];
	fma.rn.f32 	%f18, %f16, %f17, %f66;
	ld.global.f32 	%f19, [%rd30+4];
	ld.global.f32 	%f20, [%rd21];
	fma.rn.f32 	%f21, %f19, %f20, %f18;
	ld.global.f32 	%f22, [%rd30+8];
	ld.global.f32 	%f23, [%rd22];
	fma.rn.f32 	%f24, %f22, %f23, %f21;
	ld.global.f32 	%f25, [%rd30+12];
	ld.global.f32 	%f26, [%rd23];
	fma.rn.f32 	%f27, %f25, %f26, %f24;
	ld.global.f32 	%f28, [%rd30+16];
	ld.global.f32 	%f29, [%rd24];
	fma.rn.f32 	%f30, %f28, %f29, %f27;
	ld.global.f32 	%f31, [%rd30+20];
	ld.global.f32 	%f32, [%rd25];
	fma.rn.f32 	%f33, %f31, %f32, %f30;
	ld.global.f32 	%f34, [%rd30+24];
	ld.global.f32 	%f35, [%rd26];
	fma.rn.f32 	%f36, %f34, %f35, %f33;
	ld.global.f32 	%f37, [%rd30+28];
	ld.global.f32 	%f38, [%rd27];
	fma.rn.f32 	%f66, %f37, %f38, %f36;
	add.s32 	%r39, %r39, 8;
	add.s32 	%r38, %r38, %r6;
	add.s32 	%r37, %r37, 8;
	setp.ne.s32 	%p5, %r39, 0;
	@%p5 bra 	$L__BB1_3;
$L__BB1_4:
	and.b32  	%r15, %r4, 7;
	setp.eq.s32 	%p6, %r15, 0;
	@%p6 bra 	$L__BB1_12;
	and.b32  	%r16, %r4, 3;
	setp.lt.u32 	%p7, %r15, 4;
	@%p7 bra 	$L__BB1_7;
	add.s32 	%r29, %r41, %r26;
	mul.wide.s32 	%rd31, %r29, 4;
	add.s64 	%rd32, %rd2, %rd31;
	ld.global.f32 	%f40, [%rd32];
	mad.lo.s32 	%r30, %r41, %r21, %r2;
	mul.wide.s32 	%rd33, %r30, 4;
	add.s64 	%rd34, %rd1, %rd33;
	ld.global.f32 	%f41, [%rd34];
	fma.rn.f32 	%f42, %f40, %f41, %f66;
	ld.global.f32 	%f43, [%rd32+4];
	mul.wide.u32 	%rd35, %r21, 4;
	add.s64 	%rd36, %rd34, %rd35;
	ld.global.f32 	%f44, [%rd36];
	fma.rn.f32 	%f45, %f43, %f44, %f42;
	ld.global.f32 	%f46, [%rd32+8];
	add.s64 	%rd37, %rd36, %rd35;
	ld.global.f32 	%f47, [%rd37];
	fma.rn.f32 	%f48, %f46, %f47, %f45;
	ld.global.f32 	%f49, [%rd32+12];
	add.s64 	%rd38, %rd37, %rd35;
	ld.global.f32 	%f50, [%rd38];
	fma.rn.f32 	%f66, %f49, %f50, %f48;
	add.s32 	%r41, %r41, 4;
$L__BB1_7:
	setp.eq.s32 	%p8, %r16, 0;
	@%p8 bra 	$L__BB1_12;
	setp.eq.s32 	%p9, %r16, 1;
	@%p9 bra 	$L__BB1_10;
	add.s32 	%r31, %r41, %r26;
	mul.wide.s32 	%rd39, %r31, 4;
	add.s64 	%rd40, %rd2, %rd39;
	ld.global.f32 	%f52, [%rd40];
	mad.lo.s32 	%r32, %r41, %r21, %r2;
	mul.wide.s32 	%rd41, %r32, 4;
	add.s64 	%rd42, %rd1, %rd41;
	ld.global.f32 	%f53, [%rd42];
	fma.rn.f32 	%f54, %f52, %f53, %f66;
	ld.global.f32 	%f55, [%rd40+4];
	mul.wide.u32 	%rd43, %r21, 4;
	add.s64 	%rd44, %rd42, %rd43;
	ld.global.f32 	%f56, [%rd44];
	fma.rn.f32 	%f66, %f55, %f56, %f54;
	add.s32 	%r41, %r41, 2;
$L__BB1_10:
	and.b32  	%r33, %r4, 1;
	setp.eq.b32 	%p10, %r33, 1;
	not.pred 	%p11, %p10;
	@%p11 bra 	$L__BB1_12;
	add.s32 	%r34, %r41, %r26;
	mul.wide.s32 	%rd45, %r34, 4;
	add.s64 	%rd46, %rd2, %rd45;
	ld.global.f32 	%f57, [%rd46];
	mad.lo.s32 	%r35, %r41, %r21, %r2;
	mul.wide.s32 	%rd47, %r35, 4;
	add.s64 	%rd48, %rd1, %rd47;
	ld.global.f32 	%f58, [%rd48];
	fma.rn.f32 	%f66, %f57, %f58, %f66;
$L__BB1_12:
	ld.param.u64 	%rd52, [_Z18matmul_elem_onedimiPfS_S__param_3];
	add.s32 	%r36, %r26, %r2;
	cvta.to.global.u64 	%rd49, %rd52;
	mul.wide.s32 	%rd50, %r36, 4;
	add.s64 	%rd51, %rd49, %rd50;
	st.global.f32 	[%rd51], %f66;
$L__BB1_13:
	ret;

}


// ===== COMPILED SASS (sm_100) =====

	.target	sm_100

	.elftype	@"ET_EXEC"


//--------------------- .note.nv.tkinfo           --------------------------
	.section	.note.nv.tkinfo,"",@"SHT_NOTE"
	.sectionflags	@"SHF_NOTE_NV_TKINFO"
	.tkinfo
        /*0018*/ 	.word	0x00000002
        /*0030*/ 	.string	""
        /*0030*/ 	.string	"ptxas"
        /*0030*/ 	.string	"Cuda compilation tools, release 13.0, V13.0.88"
        /*0030*/ 	.string	"Build cuda_13.0.r13.0/compiler.36424714_0"
        /*0030*/ 	.string	"-arch sm_100 -m 64 "



//--------------------- .note.nv.cuinfo           --------------------------
	.section	.note.nv.cuinfo,"",@"SHT_NOTE"
	.sectionflags	@"SHF_NOTE_NV_CUINFO"
        /*0018*/ 	.short	0x0002
        /*001a*/ 	.short	0x0064
        /*001c*/ 	.short	0x0082
	.zero		2


//--------------------- .nv.info                  --------------------------
	.section	.nv.info,"",@"SHT_CUDA_INFO"
	.align	4


	//----- nvinfo : EIATTR_REGCOUNT
	.align		4
        /*0000*/ 	.byte	0x04, 0x2f
        /*0002*/ 	.short	(.L_1 - .L_0)
	.align		4
.L_0:
        /*0004*/ 	.word	index@(_Z11matmul_elemiPfS_S_)
        /*0008*/ 	.word	0x0000001e


	//----- nvinfo : EIATTR_FRAME_SIZE
	.align		4
.L_1:
        /*000c*/ 	.byte	0x04, 0x11
        /*000e*/ 	.short	(.L_3 - .L_2)
	.align		4
.L_2:
        /*0010*/ 	.word	index@(_Z11matmul_elemiPfS_S_)
        /*0014*/ 	.word	0x00000000


	//----- nvinfo : EIATTR_REGCOUNT
	.align		4
.L_3:
        /*0018*/ 	.byte	0x04, 0x2f
        /*001a*/ 	.short	(.L_5 - .L_4)
	.align		4
.L_4:
        /*001c*/ 	.word	index@(_Z18matmul_elem_onedimiPfS_S_)
        /*0020*/ 	.word	0x0000001f


	//----- nvinfo : EIATTR_FRAME_SIZE
	.align		4
.L_5:
        /*0024*/ 	.byte	0x04, 0x11
        /*0026*/ 	.short	(.L_7 - .L_6)
	.align		4
.L_6:
        /*0028*/ 	.word	index@(_Z18matmul_elem_onedimiPfS_S_)
        /*002c*/ 	.word	0x00000000


	//----- nvinfo : EIATTR_MIN_STACK_SIZE
	.align		4
.L_7:
        /*0030*/ 	.byte	0x04, 0x12
        /*0032*/ 	.short	(.L_9 - .L_8)
	.align		4
.L_8:
        /*0034*/ 	.word	index@(_Z18matmul_elem_onedimiPfS_S_)
        /*0038*/ 	.word	0x00000000


	//----- nvinfo : EIATTR_MIN_STACK_SIZE
	.align		4
.L_9:
        /*003c*/ 	.byte	0x04, 0x12
        /*003e*/ 	.short	(.L_11 - .L_10)
	.align		4
.L_10:
        /*0040*/ 	.word	index@(_Z11matmul_elemiPfS_S_)
        /*0044*/ 	.word	0x00000000
.L_11:


//--------------------- .nv.compat                --------------------------
	.section	.nv.compat,"",@"SHT_CUDA_COMPAT_INFO"
	.align	4
        /*0000*/ 	.byte	0x02, 0x09, 0x00, 0x00, 0x02, 0x02, 0x01, 0x00, 0x02, 0x05, 0x05, 0x00, 0x03, 0x07, 0x01, 0x01
        /*0010*/ 	.byte	0x02, 0x03, 0x00, 0x00, 0x02, 0x06, 0x01, 0x00, 0x04, 0x0b, 0x08, 0x00, 0x09, 0x00, 0x00, 0x00
        /*0020*/ 	.byte	0x00, 0x00, 0x00, 0x00


//--------------------- .nv.info._Z18matmul_elem_onedimiPfS_S_ --------------------------
	.section	.nv.info._Z18matmul_elem_onedimiPfS_S_,"",@"SHT_CUDA_INFO"
	.sectionflags	@""
	.align	4


	//----- nvinfo : EIATTR_CUDA_API_VERSION
	.align		4
        /*0000*/ 	.byte	0x04, 0x37
        /*0002*/ 	.short	(.L_13 - .L_12)
.L_12:
        /*0004*/ 	.word	0x00000082


	//----- nvinfo : EIATTR_KPARAM_INFO
	.align		4
.L_13:
        /*0008*/ 	.byte	0x04, 0x17
        /*000a*/ 	.short	(.L_15 - .L_14)
.L_14:
        /*000c*/ 	.word	0x00000000
        /*0010*/ 	.short	0x0003
        /*0012*/ 	.short	0x0018
        /*0014*/ 	.byte	0x00, 0xf5, 0x21, 0x00


	//----- nvinfo : EIATTR_KPARAM_INFO
	.align		4
.L_15:
        /*0018*/ 	.byte	0x04, 0x17
        /*001a*/ 	.short	(.L_17 - .L_16)
.L_16:
        /*001c*/ 	.word	0x00000000
        /*0020*/ 	.short	0x0002
        /*0022*/ 	.short	0x0010
        /*0024*/ 	.byte	0x00, 0xf5, 0x21, 0x00


	//----- nvinfo : EIATTR_KPARAM_INFO
	.align		4
.L_17:
        /*0028*/ 	.byte	0x04, 0x17
        /*002a*/ 	.short	(.L_19 - .L_18)
.L_18:
        /*002c*/ 	.word	0x00000000
        /*0030*/ 	.short	0x0001
        /*0032*/ 	.short	0x0008
        /*0034*/ 	.byte	0x00, 0xf5, 0x21, 0x00


	//----- nvinfo : EIATTR_KPARAM_INFO
	.align		4
.L_19:
        /*0038*/ 	.byte	0x04, 0x17
        /*003a*/ 	.short	(.L_21 - .L_20)
.L_20:
        /*003c*/ 	.word	0x00000000
        /*0040*/ 	.short	0x0000
        /*0042*/ 	.short	0x0000
        /*0044*/ 	.byte	0x00, 0xf0, 0x11, 0x00


	//----- nvinfo : EIATTR_SPARSE_MMA_MASK
	.align		4
.L_21:
        /*0048*/ 	.byte	0x03, 0x50
        /*004a*/ 	.short	0x0000


	//----- nvinfo : EIATTR_MAXREG_COUNT
	.align		4
        /*004c*/ 	.byte	0x03, 0x1b
        /*004e*/ 	.short	0x00ff


	//----- nvinfo : EIATTR_MERCURY_ISA_VERSION
	.align		4
        /*0050*/ 	.byte	0x03, 0x5f
        /*0052*/ 	.short	0x0101


	//----- nvinfo : EIATTR_VRC_CTA_INIT_COUNT
	.align		4
        /*0054*/ 	.byte	0x02, 0x4a
	.zero		1
	.zero		1


	//----- nvinfo : EIATTR_EXIT_INSTR_OFFSETS
	.align		4
        /*0058*/ 	.byte	0x04, 0x1c
        /*005a*/ 	.short	(.L_23 - .L_22)


	//   ....[0]....
.L_22:
        /*005c*/ 	.word	0x000001f0


	//   ....[1]....
        /*0060*/ 	.word	0x00000b70


	//----- nvinfo : EIATTR_CBANK_PARAM_SIZE
	.align		4
.L_23:
        /*0064*/ 	.byte	0x03, 0x19
        /*0066*/ 	.short	0x0020


	//----- nvinfo : EIATTR_PARAM_CBANK
	.align		4
        /*0068*/ 	.byte	0x04, 0x0a
        /*006a*/ 	.short	(.L_25 - .L_24)
	.align		4
.L_24:
        /*006c*/ 	.word	index@(.nv.constant0._Z18matmul_elem_onedimiPfS_S_)
        /*0070*/ 	.short	0x0380
        /*0072*/ 	.short	0x0020


	//----- nvinfo : EIATTR_SW_WAR
	.align		4
.L_25:
        /*0074*/ 	.byte	0x04, 0x36
        /*0076*/ 	.short	(.L_27 - .L_26)
.L_26:
        /*0078*/ 	.word	0x00000008
.L_27:


//--------------------- .nv.info._Z11matmul_elemiPfS_S_ --------------------------
	.section	.nv.info._Z11matmul_elemiPfS_S_,"",@"SHT_CUDA_INFO"
	.sectionflags	@""
	.align	4


	//----- nvinfo : EIATTR_CUDA_API_VERSION
	.align		4
        /*0000*/ 	.byte	0x04, 0x37
        /*0002*/ 	.short	(.L_29 - .L_28)
.L_28:
        /*0004*/ 	.word	0x00000082


	//----- nvinfo : EIATTR_KPARAM_INFO
	.align		4
.L_29:
        /*0008*/ 	.byte	0x04, 0x17
        /*000a*/ 	.short	(.L_31 - .L_30)
.L_30:
        /*000c*/ 	.word	0x00000000
        /*0010*/ 	.short	0x0003
        /*0012*/ 	.short	0x0018
        /*0014*/ 	.byte	0x00, 0xf5, 0x21, 0x00


	//----- nvinfo : EIATTR_KPARAM_INFO
	.align		4
.L_31:
        /*0018*/ 	.byte	0x04, 0x17
        /*001a*/ 	.short	(.L_33 - .L_32)
.L_32:
        /*001c*/ 	.word	0x00000000
        /*0020*/ 	.short	0x0002
        /*0022*/ 	.short	0x0010
        /*0024*/ 	.byte	0x00, 0xf5, 0x21, 0x00


	//----- nvinfo : EIATTR_KPARAM_INFO
	.align		4
.L_33:
        /*0028*/ 	.byte	0x04, 0x17
        /*002a*/ 	.short	(.L_35 - .L_34)
.L_34:
        /*002c*/ 	.word	0x00000000
        /*0030*/ 	.short	0x0001
        /*0032*/ 	.short	0x0008
        /*0034*/ 	.byte	0x00, 0xf5, 0x21, 0x00


	//----- nvinfo : EIATTR_KPARAM_INFO
	.align		4
.L_35:
        /*0038*/ 	.byte	0x04, 0x17
        /*003a*/ 	.short	(.L_37 - .L_36)
.L_36:
        /*003c*/ 	.word	0x00000000
        /*0040*/ 	.short	0x0000
        /*0042*/ 	.short	0x0000
        /*0044*/ 	.byte	0x00, 0xf0, 0x11, 0x00


	//----- nvinfo : EIATTR_SPARSE_MMA_MASK
	.align		4
.L_37:
        /*0048*/ 	.byte	0x03, 0x50
        /*004a*/ 	.short	0x0000


	//----- nvinfo : EIATTR_MAXREG_COUNT
	.align		4
        /*004c*/ 	.byte	0x03, 0x1b
        /*004e*/ 	.short	0x00ff


	//----- nvinfo : EIATTR_MERCURY_ISA_VERSION
	.align		4
        /*0050*/ 	.byte	0x03, 0x5f
        /*0052*/ 	.short	0x0101


	//----- nvinfo : EIATTR_VRC_CTA_INIT_COUNT
	.align		4
        /*0054*/ 	.byte	0x02, 0x4a
	.zero		1
	.zero		1


	//----- nvinfo : EIATTR_EXIT_INSTR_OFFSETS
	.align		4
        /*0058*/ 	.byte	0x04, 0x1c
        /*005a*/ 	.short	(.L_39 - .L_38)


	//   ....[0]....
.L_38:
        /*005c*/ 	.word	0x000000c0


	//   ....[1]....
        /*0060*/ 	.word	0x00000aa0


	//----- nvinfo : EIATTR_CBANK_PARAM_SIZE
	.align		4
.L_39:
        /*0064*/ 	.byte	0x03, 0x19
        /*0066*/ 	.short	0x0020


	//----- nvinfo : EIATTR_PARAM_CBANK
	.align		4
        /*0068*/ 	.byte	0x04, 0x0a
        /*006a*/ 	.short	(.L_41 - .L_40)
	.align		4
.L_40:
        /*006c*/ 	.word	index@(.nv.constant0._Z11matmul_elemiPfS_S_)
        /*0070*/ 	.short	0x0380
        /*0072*/ 	.short	0x0020


	//----- nvinfo : EIATTR_SW_WAR
	.align		4
.L_41:
        /*0074*/ 	.byte	0x04, 0x36
        /*0076*/ 	.short	(.L_43 - .L_42)
.L_42:
        /*0078*/ 	.word	0x00000008
.L_43:


//--------------------- .nv.callgraph             --------------------------
	.section	.nv.callgraph,"",@"SHT_CUDA_CALLGRAPH"
	.align	4
	.sectionentsize	8
	.align		4
        /*0000*/ 	.word	0x00000000
	.align		4
        /*0004*/ 	.word	0xffffffff
	.align		4
        /*0008*/ 	.word	0x00000000
	.align		4
        /*000c*/ 	.word	0xfffffffe
	.align		4
        /*0010*/ 	.word	0x00000000
	.align		4
        /*0014*/ 	.word	0xfffffffd
	.align		4
        /*0018*/ 	.word	0x00000000
	.align		4
        /*001c*/ 	.word	0xfffffffc


//--------------------- .text._Z18matmul_elem_onedimiPfS_S_ --------------------------
	.section	.text._Z18matmul_elem_onedimiPfS_S_,"ax",@progbits
	.align	128
        .global         _Z18matmul_elem_onedimiPfS_S_
        .type           _Z18matmul_elem_onedimiPfS_S_,@function
        .size           _Z18matmul_elem_onedimiPfS_S_,(.L_x_10 - _Z18matmul_elem_onedimiPfS_S_)
        .other          _Z18matmul_elem_onedimiPfS_S_,@"STO_CUDA_ENTRY STV_DEFAULT"
_Z18matmul_elem_onedimiPfS_S_:
.text._Z18matmul_elem_onedimiPfS_S_:
[----:B------:R-:W-:Y:S01]  /*0000*/  LDC R1, c[0x0][0x37c] ;  /* 0x0000df00ff017b82 */ /* 0x000fe20000000800 */
[----:B------:R-:W0:Y:S01]  /*0010*/  LDCU UR18, c[0x0][0x380] ;  /* 0x00007000ff1277ac */ /* 0x000e220008000800 */
[----:B------:R-:W1:Y:S06]  /*0020*/  S2R R5, SR_TID.X ;  /* 0x0000000000057919 */ /* 0x000e6c0000002100 */
[----:B------:R-:W1:Y:S08]  /*0030*/  S2UR UR4, SR_CTAID.X ;  /* 0x00000000000479c3 */ /* 0x000e700000002500 */
[----:B------:R-:W1:Y:S01]  /*0040*/  LDC R0, c[0x0][0x360] ;  /* 0x0000d800ff007b82 */ /* 0x000e620000000800 */
[----:B0-----:R-:W-:-:S04]  /*0050*/  IABS R7, UR18 ;  /* 0x0000001200077c13 */ /* 0x001fc80008000000 */
[----:B------:R-:W0:Y:S01]  /*0060*/  I2F.RP R4, R7 ;  /* 0x0000000700047306 */ /* 0x000e220000209400 */
[----:B-1----:R-:W-:-:S07]  /*0070*/  IMAD R0, R0, UR4, R5 ;  /* 0x0000000400007c24 */ /* 0x002fce000f8e0205 */
[----:B0-----:R-:W0:Y:S02]  /*0080*/  MUFU.RCP R4, R4 ;  /* 0x0000000400047308 */ /* 0x001e240000001000 */
[----:B0-----:R-:W-:Y:S02]  /*0090*/  IADD3 R2, PT, PT, R4, 0xffffffe, RZ ;  /* 0x0ffffffe04027810 */ /* 0x001fe40007ffe0ff */
[----:B------:R-:W-:-:S04]  /*00a0*/  IABS R4, R0 ;  /* 0x0000000000047213 */ /* 0x000fc80000000000 */
[----:B------:R0:W1:Y:S02]  /*00b0*/  F2I.FTZ.U32.TRUNC.NTZ R3, R2 ;  /* 0x0000000200037305 */ /* 0x000064000021f000 */
[----:B0-----:R-:W-:Y:S01]  /*00c0*/  HFMA2 R2, -RZ, RZ, 0, 0 ;  /* 0x00000000ff027431 */ /* 0x001fe200000001ff */
[----:B-1----:R-:W-:-:S05]  /*00d0*/  IADD3 R6, PT, PT, RZ, -R3, RZ ;  /* 0x80000003ff067210 */ /* 0x002fca0007ffe0ff */
[----:B------:R-:W-:-:S04]  /*00e0*/  IMAD R5, R6, R7, RZ ;  /* 0x0000000706057224 */ /* 0x000fc800078e02ff */
[----:B------:R-:W-:-:S06]  /*00f0*/  IMAD.HI.U32 R3, R3, R5, R2 ;  /* 0x0000000503037227 */ /* 0x000fcc00078e0002 */
[----:B------:R-:W-:-:S05]  /*0100*/  IMAD.HI.U32 R3, R3, R4, RZ ;  /* 0x0000000403037227 */ /* 0x000fca00078e00ff */
[----:B------:R-:W-:-:S05]  /*0110*/  IADD3 R5, PT, PT, -R3, RZ, RZ ;  /* 0x000000ff03057210 */ /* 0x000fca0007ffe1ff */
[----:B------:R-:W-:-:S05]  /*0120*/  IMAD R2, R7, R5, R4 ;  /* 0x0000000507027224 */ /* 0x000fca00078e0204 */
[----:B------:R-:W-:-:S13]  /*0130*/  ISETP.GT.U32.AND P2, PT, R7, R2, PT ;  /* 0x000000020700720c */ /* 0x000fda0003f44070 */
[-C--:B------:R-:W-:Y:S02]  /*0140*/  @!P2 IADD3 R2, PT, PT, R2, -R7.reuse, RZ ;  /* 0x800000070202a210 */ /* 0x080fe40007ffe0ff */
[----:B------:R-:W-:Y:S02]  /*0150*/  @!P2 IADD3 R3, PT, PT, R3, 0x1, RZ ;  /* 0x000000010303a810 */ /* 0x000fe40007ffe0ff */
[----:B------:R-:W-:Y:S02]  /*0160*/  ISETP.GE.U32.AND P0, PT, R2, R7, PT ;  /* 0x000000070200720c */ /* 0x000fe40003f06070 */
[----:B------:R-:W-:Y:S02]  /*0170*/  LOP3.LUT R2, R0, UR18, RZ, 0x3c, !PT ;  /* 0x0000001200027c12 */ /* 0x000fe4000f8e3cff */
[----:B------:R-:W-:Y:S02]  /*0180*/  ISETP.NE.AND P2, PT, RZ, UR18, PT ;  /* 0x00000012ff007c0c */ /* 0x000fe4000bf45270 */
[----:B------:R-:W-:-:S07]  /*0190*/  ISETP.GE.AND P1, PT, R2, RZ, PT ;  /* 0x000000ff0200720c */ /* 0x000fce0003f26270 */
[----:B------:R-:W-:-:S06]  /*01a0*/  @P0 IADD3 R3, PT, PT, R3, 0x1, RZ ;  /* 0x0000000103030810 */ /* 0x000fcc0007ffe0ff */
[----:B------:R-:W-:Y:S01]  /*01b0*/  @!P1 IMAD.MOV R3, RZ, RZ, -R3 ;  /* 0x000000ffff039224 */ /* 0x000fe200078e0a03 */
[----:B------:R-:W-:-:S04]  /*01c0*/  @!P2 LOP3.LUT R3, RZ, UR18, RZ, 0x33, !PT ;  /* 0x00000012ff03ac12 */ /* 0x000fc8000f8e33ff */
[----:B------:R-:W-:-:S04]  /*01d0*/  ISETP.GE.AND P0, PT, R3, UR18, PT ;  /* 0x0000001203007c0c */ /* 0x000fc8000bf06270 */
[----:B------:R-:W-:-:S13]  /*01e0*/  ISETP.GT.OR P0, PT, RZ, UR18, P0 ;  /* 0x00000012ff007c0c */ /* 0x000fda0008704670 */
[----:B------:R-:W-:Y:S05]  /*01f0*/  @P0 EXIT ;  /* 0x000000000000094d */ /* 0x000fea0003800000 */
[----:B------:R-:W-:Y:S02]  /*0200*/  UISETP.LT.U32.AND UP0, UPT, UR18, 0x1, UPT ;  /* 0x000000011200788c */ /* 0x000fe4000bf01070 */
[----:B------:R-:W-:Y:S01]  /*0210*/  IMAD R13, R3, UR18, RZ ;  /* 0x00000012030d7c24 */ /* 0x000fe2000f8e02ff */
[----:B------:R-:W-:Y:S01]  /*0220*/  MOV R12, RZ ;  /* 0x000000ff000c7202 */ /* 0x000fe20000000f00 */
[----:B------:R-:W0:Y:S03]  /*0230*/  LDCU.64 UR16, c[0x0][0x358] ;  /* 0x00006b00ff1077ac */ /* 0x000e260008000a00 */
[----:B------:R-:W-:Y:S01]  /*0240*/  IADD3 R15, PT, PT, R0, -R13, RZ ;  /* 0x8000000d000f7210 */ /* 0x000fe20007ffe0ff */
[----:B------:R-:W-:Y:S02]  /*0250*/  USEL UR5, UR18, 0x1, !UP0 ;  /* 0x0000000112057887 */ /* 0x000fe4000c000000 */
[----:B------:R-:W-:Y:S01]  /*0260*/  UISETP.GE.U32.AND UP0, UPT, UR18, 0x8, UPT ;  /* 0x000000081200788c */ /* 0x000fe2000bf06070 */
[----:B------:R-:W-:-:S08]  /*0270*/  UMOV UR4, URZ ;  /* 0x000000ff00047c82 */ /* 0x000fd00008000000 */
[----:B------:R-:W-:Y:S05]  /*0280*/  BRA.U !UP0, `(.L_x_0) ;  /* 0x0000000508007547 */ /* 0x000fea000b800000 */
[----:B------:R-:W1:Y:S01]  /*0290*/  LDCU.64 UR20, c[0x0][0x390] ;  /* 0x00007200ff1477ac */ /* 0x000e620008000a00 */
[----:B------:R-:W-:Y:S02]  /*02a0*/  MOV R12, RZ ;  /* 0x000000ff000c7202 */ /* 0x000fe40000000f00 */
[----:B------:R-:W-:Y:S01]  /*02b0*/  MOV R14, R13 ;  /* 0x0000000d000e7202 */ /* 0x000fe20000000f00 */
[----:B------:R-:W-:-:S04]  /*02c0*/  ULOP3.LUT UR5, UR5, 0x7ffffff8, URZ, 0xc0, !UPT ;  /* 0x7ffffff805057892 */ /* 0x000fc8000f8ec0ff */
[----:B------:R-:W-:Y:S02]  /*02d0*/  UIADD3 UR5, UPT, UPT, -UR5, URZ, URZ ;  /* 0x000000ff05057290 */ /* 0x000fe4000fffe1ff */
[----:B-1----:R-:W-:Y:S02]  /*02e0*/  UIMAD.WIDE.U32 UR6, UR18, 0xc, UR20 ;  /* 0x0000000c120678a5 */ /* 0x002fe4000f8e0014 */
[----:B------:R-:W-:Y:S02]  /*02f0*/  UIMAD.WIDE.U32 UR8, UR18, 0x10, UR20 ;  /* 0x00000010120878a5 */ /* 0x000fe4000f8e0014 */
[----:B------:R-:W-:Y:S02]  /*0300*/  UIMAD.WIDE.U32 UR10, UR18, 0x14, UR20 ;  /* 0x00000014120a78a5 */ /* 0x000fe4000f8e0014 */
[----:B------:R-:W-:Y:S02]  /*0310*/  UIMAD.WIDE.U32 UR12, UR18, 0x18, UR20 ;  /* 0x00000018120c78a5 */ /* 0x000fe4000f8e0014 */
[----:B------:R-:W-:-:S12]  /*0320*/  UIMAD.WIDE.U32 UR14, UR18, 0x1c, UR20 ;  /* 0x0000001c120e78a5 */ /* 0x000fd8000f8e0014 */
.L_x_1:
[----:B------:R-:W1:Y:S01]  /*0330*/  LDC.64 R2, c[0x0][0x388] ;  /* 0x0000e200ff027b82 */ /* 0x000e620000000a00 */
[----:B------:R-:W-:Y:S01]  /*0340*/  HFMA2 R8, -RZ, RZ, 0, 2.384185791015625e-07 ;  /* 0x00000004ff087431 */ /* 0x000fe200000001ff */
[----:B------:R-:W-:Y:S02]  /*0350*/  UIMAD.WIDE.U32 UR24, UR18, 0x4, UR20 ;  /* 0x00000004121878a5 */ /* 0x000fe4000f8e0014 */
[----:B------:R-:W-:-:S04]  /*0360*/  UIMAD.WIDE.U32 UR22, UR18, 0x8, UR20 ;  /* 0x00000008121678a5 */ /* 0x000fc8000f8e0014 */
[----:B------:R-:W-:Y:S01]  /*0370*/  MOV R4, UR24 ;  /* 0x0000001800047c02 */ /* 0x000fe20008000f00 */
[----:B------:R-:W-:Y:S01]  /*0380*/  IMAD.U32 R5, RZ, RZ, UR25 ;  /* 0x00000019ff057e24 */ /* 0x000fe2000f8e00ff */
[----:B------:R-:W-:Y:S01]  /*0390*/  MOV R6, UR22 ;  /* 0x0000001600067c02 */ /* 0x000fe20008000f00 */
[----:B------:R-:W-:Y:S01]  /*03a0*/  IMAD.WIDE R8, R15, R8, UR20 ;  /* 0x000000140f087e25 */ /* 0x000fe2000f8e0208 */
[----:B------:R-:W-:-:S03]  /*03b0*/  MOV R7, UR23 ;  /* 0x0000001700077c02 */ /* 0x000fc60008000f00 */
[----:B------:R-:W-:Y:S02]  /*03c0*/  HFMA2 R10, -RZ, RZ, 0, 2.384185791015625e-07 ;  /* 0x00000004ff0a7431 */ /* 0x000fe400000001ff */
[C---:B------:R-:W-:Y:S01]  /*03d0*/  IMAD.WIDE R4, R15.reuse, 0x4, R4 ;  /* 0x000000040f047825 */ /* 0x040fe200078e0204 */
[----:B0-----:R0:W2:Y:S01]  /*03e0*/  LDG.E R20, desc[UR16][R8.64] ;  /* 0x0000001008147981 */ /* 0x0010a2000c1e1900 */
[----:B------:R-:W-:Y:S02]  /*03f0*/  MOV R24, 0x4 ;  /* 0x0000000400187802 */ /* 0x000fe40000000f00 */
[----:B-1----:R-:W-:Y:S01]  /*0400*/  IMAD.WIDE R2, R14, 0x4, R2 ;  /* 0x000000040e027825 */ /* 0x002fe200078e0202 */
[----:B------:R1:W3:Y:S04]  /*0410*/  LDG.E R19, desc[UR16][R4.64] ;  /* 0x0000001004137981 */ /* 0x0002e8000c1e1900 */
[----:B------:R-:W2:Y:S01]  /*0420*/  LDG.E R21, desc[UR16][R2.64] ;  /* 0x0000001002157981 */ /* 0x000ea2000c1e1900 */
[----:B------:R-:W-:-:S03]  /*0430*/  IMAD.WIDE R6, R15, 0x4, R6 ;  /* 0x000000040f067825 */ /* 0x000fc600078e0206 */
[----:B------:R-:W3:Y:S01]  /*0440*/  LDG.E R18, desc[UR16][R2.64+0x4] ;  /* 0x0000041002127981 */ /* 0x000ee2000c1e1900 */
[C---:B------:R-:W-:Y:S01]  /*0450*/  IMAD.WIDE R24, R15.reuse, R24, UR6 ;  /* 0x000000060f187e25 */ /* 0x040fe2000f8e0218 */
[----:B------:R-:W-:Y:S02]  /*0460*/  MOV R26, 0x4 ;  /* 0x00000004001a7802 */ /* 0x000fe40000000f00 */
[----:B------:R4:W5:Y:S01]  /*0470*/  LDG.E R17, desc[UR16][R6.64] ;  /* 0x0000001006117981 */ /* 0x000962000c1e1900 */
[----:B0-----:R-:W-:-:S03]  /*0480*/  IMAD.WIDE R8, R15, R10, UR8 ;  /* 0x000000080f087e25 */ /* 0x001fc6000f8e020a */
[----:B------:R-:W5:Y:S01]  /*0490*/  LDG.E R16, desc[UR16][R2.64+0x8] ;  /* 0x0000081002107981 */ /* 0x000f62000c1e1900 */
[----:B------:R-:W-:Y:S02]  /*04a0*/  HFMA2 R28, -RZ, RZ, 0, 2.384185791015625e-07 ;  /* 0x00000004ff1c7431 */ /* 0x000fe400000001ff */
[C---:B-1----:R-:W-:Y:S01]  /*04b0*/  IMAD.WIDE R4, R15.reuse, R26, UR10 ;  /* 0x0000000a0f047e25 */ /* 0x042fe2000f8e021a */
[----:B------:R-:W5:Y:S04]  /*04c0*/  LDG.E R23, desc[UR16][R24.64] ;  /* 0x0000001018177981 */ /* 0x000f68000c1e1900 */
[----:B------:R-:W5:Y:S01]  /*04d0*/  LDG.E R22, desc[UR16][R2.64+0xc] ;  /* 0x00000c1002167981 */ /* 0x000f62000c1e1900 */
[----:B----4-:R-:W-:-:S03]  /*04e0*/  IMAD.WIDE R6, R15, R10, UR12 ;  /* 0x0000000c0f067e25 */ /* 0x010fc6000f8e020a */
[----:B------:R-:W4:Y:S04]  /*04f0*/  LDG.E R9, desc[UR16][R8.64] ;  /* 0x0000001008097981 */ /* 0x000f28000c1e1900 */
[----:B------:R-:W4:Y:S01]  /*0500*/  LDG.E R26, desc[UR16][R2.64+0x10] ;  /* 0x00001010021a7981 */ /* 0x000f22000c1e1900 */
[----:B------:R-:W-:-:S03]  /*0510*/  IMAD.WIDE R10, R15, R28, UR14 ;  /* 0x0000000e0f0a7e25 */ /* 0x000fc6000f8e021c */
[----:B------:R-:W4:Y:S04]  /*0520*/  LDG.E R4, desc[UR16][R4.64] ;  /* 0x0000001004047981 */ /* 0x000f28000c1e1900 */
[----:B------:R-:W4:Y:S04]  /*0530*/  LDG.E R27, desc[UR16][R2.64+0x14] ;  /* 0x00001410021b7981 */ /* 0x000f28000c1e1900 */
[----:B------:R-:W4:Y:S04]  /*0540*/  LDG.E R7, desc[UR16][R6.64] ;  /* 0x0000001006077981 */ /* 0x000f28000c1e1900 */
[----:B------:R-:W4:Y:S04]  /*0550*/  LDG.E R24, desc[UR16][R2.64+0x18] ;  /* 0x0000181002187981 */ /* 0x000f28000c1e1900 */
[----:B------:R-:W4:Y:S04]  /*0560*/  LDG.E R10, desc[UR16][R10.64] ;  /* 0x000000100a0a7981 */ /* 0x000f28000c1e1900 */
[----:B------:R-:W4:Y:S01]  /*0570*/  LDG.E R28, desc[UR16][R2.64+0x1c] ;  /* 0x00001c10021c7981 */ /* 0x000f22000c1e1900 */
[----:B------:R-:W-:-:S04]  /*0580*/  UIADD3 UR5, UPT, UPT, UR5, 0x8, URZ ;  /* 0x0000000805057890 */ /* 0x000fc8000fffe0ff */
[----:B------:R-:W-:Y:S01]  /*0590*/  UISETP.NE.AND UP0, UPT, UR5, URZ, UPT ;  /* 0x000000ff0500728c */ /* 0x000fe2000bf05270 */
[----:B------:R-:W-:Y:S01]  /*05a0*/  IADD3 R14, PT, PT, R14, 0x8, RZ ;  /* 0x000000080e0e7810 */ /* 0x000fe20007ffe0ff */
[----:B--2---:R-:W-:-:S04]  /*05b0*/  FFMA R21, R21, R20, R12 ;  /* 0x0000001415157223 */ /* 0x004fc8000000000c */
[----:B---3--:R-:W-:-:S04]  /*05c0*/  FFMA R19, R18, R19, R21 ;  /* 0x0000001312137223 */ /* 0x008fc80000000015 */
[----:B-----5:R-:W-:-:S04]  /*05d0*/  FFMA R17, R16, R17, R19 ;  /* 0x0000001110117223 */ /* 0x020fc80000000013 */
[----:B------:R-:W-:-:S04]  /*05e0*/  FFMA R17, R22, R23, R17 ;  /* 0x0000001716117223 */ /* 0x000fc80000000011 */
[----:B----4-:R-:W-:-:S04]  /*05f0*/  FFMA R26, R26, R9, R17 ;  /* 0x000000091a1a7223 */ /* 0x010fc80000000011 */
[----:B------:R-:W-:Y:S01]  /*0600*/  FFMA R27, R27, R4, R26 ;  /* 0x000000041b1b7223 */ /* 0x000fe2000000001a */
[----:B------:R-:W-:-:S03]  /*0610*/  IMAD.U32 R4, RZ, RZ, UR18 ;  /* 0x00000012ff047e24 */ /* 0x000fc6000f8e00ff */
[----:B------:R-:W-:Y:S02]  /*0620*/  FFMA R7, R24, R7, R27 ;  /* 0x0000000718077223 */ /* 0x000fe4000000001b */
[----:B------:R-:W-:Y:S02]  /*0630*/  LEA R15, R4, R15, 0x3 ;  /* 0x0000000f040f7211 */ /* 0x000fe400078e18ff */
[----:B------:R-:W-:Y:S01]  /*0640*/  FFMA R12, R28, R10, R7 ;  /* 0x0000000a1c0c7223 */ /* 0x000fe20000000007 */
[----:B------:R-:W-:Y:S06]  /*0650*/  BRA.U UP0, `(.L_x_1) ;  /* 0xfffffffd00347547 */ /* 0x000fec000b83ffff */
[----:B------:R-:W-:-:S04]  /*0660*/  UISETP.LT.U32.AND UP0, UPT, UR18, 0x1, UPT ;  /* 0x000000011200788c */ /* 0x000fc8000bf01070 */
[----:B------:R-:W-:-:S04]  /*0670*/  USEL UR4, UR18, 0x1, !UP0 ;  /* 0x0000000112047887 */ /* 0x000fc8000c000000 */
[----:B------:R-:W-:-:S12]  /*0680*/  ULOP3.LUT UR4, UR4, 0x7ffffff8, URZ, 0xc0, !UPT ;  /* 0x7ffffff804047892 */ /* 0x000fd8000f8ec0ff */
.L_x_0:
[----:B------:R-:W-:-:S04]  /*0690*/  UISETP.LT.U32.AND UP0, UPT, UR18, 0x1, UPT ;  /* 0x000000011200788c */ /* 0x000fc8000bf01070 */
[----:B------:R-:W-:-:S04]  /*06a0*/  USEL UR5, UR18, 0x1, !UP0 ;  /* 0x0000000112057887 */ /* 0x000fc8000c000000 */
[----:B------:R-:W-:-:S09]  /*06b0*/  ULOP3.LUT UP0, UR6, UR5, 0x7, URZ, 0xc0, !UPT ;  /* 0x0000000705067892 */ /* 0x000fd2000f80c0ff */
[----:B------:R-:W-:Y:S05]  /*06c0*/  BRA.U !UP0, `(.L_x_2) ;  /* 0x00000005081c7547 */ /* 0x000fea000b800000 */
[----:B------:R-:W-:Y:S01]  /*06d0*/  UISETP.GE.U32.AND UP0, UPT, UR6, 0x4, UPT ;  /* 0x000000040600788c */ /* 0x000fe2000bf06070 */
[----:B------:R-:W-:Y:S01]  /*06e0*/  IADD3 R2, PT, PT, R0, -R13, RZ ;  /* 0x8000000d00027210 */ /* 0x000fe20007ffe0ff */
[----:B------:R-:W-:-:S04]  /*06f0*/  ULOP3.LUT UR7, UR5, 0x3, URZ, 0xc0, !UPT ;  /* 0x0000000305077892 */ /* 0x000fc8000f8ec0ff */
[----:B------:R-:W-:-:S03]  /*0700*/  UISETP.NE.AND UP1, UPT, UR7, URZ, UPT ;  /* 0x000000ff0700728c */ /* 0x000fc6000bf25270 */
[----:B------:R-:W-:Y:S08]  /*0710*/  BRA.U !UP0, `(.L_x_3) ;  /* 0x0000000108687547 */ /* 0x000ff0000b800000 */
[----:B------:R-:W1:Y:S01]  /*0720*/  LDC.64 R6, c[0x0][0x390] ;  /* 0x0000e400ff067b82 */ /* 0x000e620000000a00 */
[----:B------:R-:W-:Y:S01]  /*0730*/  MOV R9, UR4 ;  /* 0x0000000400097c02 */ /* 0x000fe20008000f00 */
[----:B------:R-:W-:Y:S01]  /*0740*/  IMAD.U32 R11, RZ, RZ, UR18 ;  /* 0x00000012ff0b7e24 */ /* 0x000fe2000f8e00ff */
[----:B------:R-:W-:-:S03]  /*0750*/  IADD3 R3, PT, PT, R13, UR4, RZ ;  /* 0x000000040d037c10 */ /* 0x000fc6000fffe0ff */
[----:B------:R-:W-:Y:S02]  /*0760*/  IMAD R9, R9, UR18, R2 ;  /* 0x0000001209097c24 */ /* 0x000fe4000f8e0202 */
[----:B------:R-:W2:Y:S01]  /*0770*/  LDC.64 R4, c[0x0][0x388] ;  /* 0x0000e200ff047b82 */ /* 0x000ea20000000a00 */
[----:B------:R-:W-:Y:S01]  /*0780*/  MOV R15, UR18 ;  /* 0x00000012000f7c02 */ /* 0x000fe20008000f00 */
[----:B-1----:R-:W-:Y:S01]  /*0790*/  IMAD.WIDE R6, R9, 0x4, R6 ;  /* 0x0000000409067825 */ /* 0x002fe200078e0206 */
[----:B------:R-:W-:-:S05]  /*07a0*/  MOV R9, UR18 ;  /* 0x0000001200097c02 */ /* 0x000fca0008000f00 */
[----:B------:R-:W-:Y:S02]  /*07b0*/  IMAD.WIDE.U32 R8, R9, 0x4, R6 ;  /* 0x0000000409087825 */ /* 0x000fe400078e0006 */
[----:B0-----:R-:W3:Y:S02]  /*07c0*/  LDG.E R6, desc[UR16][R6.64] ;  /* 0x0000001006067981 */ /* 0x001ee4000c1e1900 */
[----:B--2---:R-:W-:-:S04]  /*07d0*/  IMAD.WIDE R4, R3, 0x4, R4 ;  /* 0x0000000403047825 */ /* 0x004fc800078e0204 */
[----:B------:R-:W-:Y:S01]  /*07e0*/  IMAD.WIDE.U32 R10, R11, 0x4, R8 ;  /* 0x000000040b0a7825 */ /* 0x000fe200078e0008 */
[----:B------:R-:W3:Y:S04]  /*07f0*/  LDG.E R3, desc[UR16][R4.64] ;  /* 0x0000001004037981 */ /* 0x000ee8000c1e1900 */
[----:B------:R-:W2:Y:S01]  /*0800*/  LDG.E R8, desc[UR16][R8.64] ;  /* 0x0000001008087981 */ /* 0x000ea2000c1e1900 */
[----:B------:R-:W-:-:S03]  /*0810*/  IMAD.WIDE.U32 R14, R15, 0x4, R10 ;  /* 0x000000040f0e7825 */ /* 0x000fc600078e000a */
[----:B------:R-:W2:Y:S04]  /*0820*/  LDG.E R16, desc[UR16][R4.64+0x4] ;  /* 0x0000041004107981 */ /* 0x000ea8000c1e1900 */
[----:B------:R-:W4:Y:S04]  /*0830*/  LDG.E R17, desc[UR16][R10.64] ;  /* 0x000000100a117981 */ /* 0x000f28000c1e1900 */
[----:B------:R-:W4:Y:S04]  /*0840*/  LDG.E R18, desc[UR16][R4.64+0x8] ;  /* 0x0000081004127981 */ /* 0x000f28000c1e1900 */
[----:B------:R-:W5:Y:S04]  /*0850*/  LDG.E R20, desc[UR16][R4.64+0xc] ;  /* 0x00000c1004147981 */ /* 0x000f68000c1e1900 */
[----:B------:R-:W5:Y:S01]  /*0860*/  LDG.E R14, desc[UR16][R14.64] ;  /* 0x000000100e0e7981 */ /* 0x000f62000c1e1900 */
[----:B------:R-:W-:Y:S01]  /*0870*/  UIADD3 UR4, UPT, UPT, UR4, 0x4, URZ ;  /* 0x0000000404047890 */ /* 0x000fe2000fffe0ff */
[----:B---3--:R-:W-:-:S04]  /*0880*/  FFMA R3, R3, R6, R12 ;  /* 0x0000000603037223 */ /* 0x008fc8000000000c */
[----:B--2---:R-:W-:-:S04]  /*0890*/  FFMA R3, R16, R8, R3 ;  /* 0x0000000810037223 */ /* 0x004fc80000000003 */
[----:B----4-:R-:W-:-:S04]  /*08a0*/  FFMA R3, R18, R17, R3 ;  /* 0x0000001112037223 */ /* 0x010fc80000000003 */
[----:B-----5:R-:W-:-:S07]  /*08b0*/  FFMA R12, R20, R14, R3 ;  /* 0x0000000e140c7223 */ /* 0x020fce0000000003 */
.L_x_3:
[----:B------:R-:W-:Y:S05]  /*08c0*/  BRA.U !UP1, `(.L_x_2) ;  /* 0x00000001099c7547 */ /* 0x000fea000b800000 */
[----:B------:R-:W-:Y:S01]  /*08d0*/  UISETP.NE.AND UP0, UPT, UR7, 0x1, UPT ;  /* 0x000000010700788c */ /* 0x000fe2000bf05270 */
[----:B------:R-:W-:Y:S01]  /*08e0*/  MOV R3, UR4 ;  /* 0x0000000400037c02 */ /* 0x000fe20008000f00 */
[----:B------:R-:W-:Y:S01]  /*08f0*/  ULOP3.LUT UR5, UR5, 0x1, URZ, 0xc0, !UPT ;  /* 0x0000000105057892 */ /* 0x000fe2000f8ec0ff */
[----:B------:R-:W-:-:S03]  /*0900*/  MOV R5, UR18 ;  /* 0x0000001200057c02 */ /* 0x000fc60008000f00 */
[----:B------:R-:W-:Y:S01]  /*0910*/  UISETP.NE.U32.AND UP1, UPT, UR5, 0x1, UPT ;  /* 0x000000010500788c */ /* 0x000fe2000bf25070 */
[----:B------:R-:W-:-:S04]  /*0920*/  PLOP3.LUT P0, PT, PT, PT, UP0, 0x80, 0x8 ;  /* 0x000000000008781c */ /* 0x000fc80003f0f008 */
[----:B------:R-:W1:Y:S01]  /*0930*/  @UP0 LDCU.64 UR8, c[0x0][0x390] ;  /* 0x00007200ff0807ac */ /* 0x000e620008000a00 */
[----:B------:R-:W-:Y:S01]  /*0940*/  PLOP3.LUT P1, PT, PT, PT, UP1, 0x80, 0x8 ;  /* 0x000000000008781c */ /* 0x000fe20003f2f018 */
[----:B------:R-:W2:Y:S04]  /*0950*/  @UP0 LDCU.64 UR6, c[0x0][0x388] ;  /* 0x00007100ff0607ac */ /* 0x000ea80008000a00 */
[----:B------:R-:W3:Y:S03]  /*0960*/  @!UP1 LDCU.64 UR10, c[0x0][0x388] ;  /* 0x00007100ff0a97ac */ /* 0x000ee60008000a00 */
[----:B------:R-:W-:Y:S01]  /*0970*/  @P0 IMAD R3, R3, UR18, R2 ;  /* 0x0000001203030c24 */ /* 0x000fe2000f8e0202 */
[----:B------:R-:W4:Y:S01]  /*0980*/  @!UP1 LDCU.64 UR12, c[0x0][0x390] ;  /* 0x00007200ff0c97ac */ /* 0x000f220008000a00 */
[----:B-1----:R-:W-:-:S02]  /*0990*/  MOV R10, UR8 ;  /* 0x00000008000a7c02 */ /* 0x002fc40008000f00 */
[----:B------:R-:W-:Y:S02]  /*09a0*/  MOV R11, UR9 ;  /* 0x00000009000b7c02 */ /* 0x000fe40008000f00 */
[----:B--2---:R-:W-:Y:S01]  /*09b0*/  MOV R6, UR6 ;  /* 0x0000000600067c02 */ /* 0x004fe20008000f00 */
[----:B------:R-:W-:Y:S02]  /*09c0*/  IMAD.U32 R7, RZ, RZ, UR7 ;  /* 0x00000007ff077e24 */ /* 0x000fe4000f8e00ff */
[----:B------:R-:W-:Y:S01]  /*09d0*/  @P0 IMAD.WIDE R10, R3, 0x4, R10 ;  /* 0x00000004030a0825 */ /* 0x000fe200078e020a */
[----:B------:R-:W-:Y:S01]  /*09e0*/  @P0 IADD3 R3, PT, PT, R13, UR4, RZ ;  /* 0x000000040d030c10 */ /* 0x000fe2000fffe0ff */
[----:B------:R-:W-:Y:S01]  /*09f0*/  @UP0 UIADD3 UR4, UPT, UPT, UR4, 0x2, URZ ;  /* 0x0000000204040890 */ /* 0x000fe2000fffe0ff */
[----:B---3--:R-:W-:Y:S02]  /*0a00*/  MOV R8, UR10 ;  /* 0x0000000a00087c02 */ /* 0x008fe40008000f00 */
[----:B------:R-:W-:Y:S01]  /*0a10*/  MOV R9, UR11 ;  /* 0x0000000b00097c02 */ /* 0x000fe20008000f00 */
[----:B------:R-:W-:Y:S01]  /*0a20*/  @P0 IMAD.WIDE R6, R3, 0x4, R6 ;  /* 0x0000000403060825 */ /* 0x000fe200078e0206 */
[----:B----4-:R-:W-:Y:S01]  /*0a30*/  MOV R14, UR12 ;  /* 0x0000000c000e7c02 */ /* 0x010fe20008000f00 */
[----:B0-----:R-:W2:Y:S01]  /*0a40*/  @P0 LDG.E R16, desc[UR16][R10.64] ;  /* 0x000000100a100981 */ /* 0x001ea2000c1e1900 */
[----:B------:R-:W-:Y:S01]  /*0a50*/  MOV R17, UR4 ;  /* 0x0000000400117c02 */ /* 0x000fe20008000f00 */
[----:B------:R-:W-:Y:S01]  /*0a60*/  @P0 IMAD.WIDE.U32 R4, R5, 0x4, R10 ;  /* 0x0000000405040825 */ /* 0x000fe200078e000a */
[----:B------:R-:W-:Y:S01]  /*0a70*/  @!P1 IADD3 R3, PT, PT, R13, UR4, RZ ;  /* 0x000000040d039c10 */ /* 0x000fe2000fffe0ff */
[----:B------:R-:W3:Y:S01]  /*0a80*/  @P0 LDG.E R19, desc[UR16][R6.64+0x4] ;  /* 0x0000041006130981 */ /* 0x000ee2000c1e1900 */
[----:B------:R-:W-:Y:S01]  /*0a90*/  MOV R15, UR13 ;  /* 0x0000000d000f7c02 */ /* 0x000fe20008000f00 */
[----:B------:R-:W-:-:S02]  /*0aa0*/  @!P1 IMAD R13, R17, UR18, R2 ;  /* 0x00000012110d9c24 */ /* 0x000fc4000f8e0202 */
[----:B------:R-:W2:Y:S01]  /*0ab0*/  @P0 LDG.E R17, desc[UR16][R6.64] ;  /* 0x0000001006110981 */ /* 0x000ea2000c1e1900 */
[----:B------:R-:W-:-:S03]  /*0ac0*/  @!P1 IMAD.WIDE R2, R3, 0x4, R8 ;  /* 0x0000000403029825 */ /* 0x000fc600078e0208 */
[----:B------:R-:W3:Y:S01]  /*0ad0*/  @P0 LDG.E R4, desc[UR16][R4.64] ;  /* 0x0000001004040981 */ /* 0x000ee2000c1e1900 */
[----:B------:R-:W-:-:S03]  /*0ae0*/  @!P1 IMAD.WIDE R8, R13, 0x4, R14 ;  /* 0x000000040d089825 */ /* 0x000fc600078e020e */
[----:B------:R-:W4:Y:S04]  /*0af0*/  @!P1 LDG.E R3, desc[UR16][R2.64] ;  /* 0x0000001002039981 */ /* 0x000f28000c1e1900 */
[----:B------:R-:W4:Y:S01]  /*0b00*/  @!P1 LDG.E R8, desc[UR16][R8.64] ;  /* 0x0000001008089981 */ /* 0x000f22000c1e1900 */
[----:B--2---:R-:W-:-:S04]  /*0b10*/  @P0 FFMA R16, R17, R16, R12 ;  /* 0x0000001011100223 */ /* 0x004fc8000000000c */
[----:B---3--:R-:W-:-:S04]  /*0b20*/  @P0 FFMA R12, R19, R4, R16 ;  /* 0x00000004130c0223 */ /* 0x008fc80000000010 */
[----:B----4-:R-:W-:-:S07]  /*0b30*/  @!P1 FFMA R12, R3, R8, R12 ;  /* 0x00000008030c9223 */ /* 0x010fce000000000c */
.L_x_2:
[----:B------:R-:W1:Y:S02]  /*0b40*/  LDC.64 R2, c[0x0][0x398] ;  /* 0x0000e600ff027b82 */ /* 0x000e640000000a00 */
[----:B-1----:R-:W-:-:S05]  /*0b50*/  IMAD.WIDE R2, R0, 0x4, R2 ;  /* 0x0000000400027825 */ /* 0x002fca00078e0202 */
[----:B0-----:R-:W-:Y:S01]  /*0b60*/  STG.E desc[UR16][R2.64], R12 ;  /* 0x0000000c02007986 */ /* 0x001fe2000c101910 */
[----:B------:R-:W-:Y:S05]  /*0b70*/  EXIT ;  /* 0x000000000000794d */ /* 0x000fea0003800000 */
.L_x_4:
[----:B------:R-:W-:-:S00]  /*0b80*/  BRA `(.L_x_4) ;  /* 0xfffffffc00fc7947 */ /* 0x000fc0000383ffff */
[----:B------:R-:W-:-:S00]  /*0b90*/  NOP ;  /* 0x0000000000007918 */ /* 0x000fc00000000000 */
        /* <DEDUP_REMOVED lines=14> */
.L_x_10:


//--------------------- .text._Z11matmul_elemiPfS_S_ --------------------------
	.section	.text._Z11matmul_elemiPfS_S_,"ax",@progbits
	.align	128
        .global         _Z11matmul_elemiPfS_S_
        .type           _Z11matmul_elemiPfS_S_,@function
        .size           _Z11matmul_elemiPfS_S_,(.L_x_11 - _Z11matmul_elemiPfS_S_)
        .other          _Z11matmul_elemiPfS_S_,@"STO_CUDA_ENTRY STV_DEFAULT"
_Z11matmul_elemiPfS_S_:
.text._Z11matmul_elemiPfS_S_:
[----:B------:R-:W-:Y:S01]  /*0000*/  LDC R1, c[0x0][0x37c] ;  /* 0x0000df00ff017b82 */ /* 0x000fe20000000800 */
[----:B------:R-:W0:Y:S07]  /*0010*/  S2R R3, SR_TID.X ;  /* 0x0000000000037919 */ /* 0x000e2e0000002100 */
[----:B------:R-:W0:Y:S01]  /*0020*/  LDC R0, c[0x0][0x360] ;  /* 0x0000d800ff007b82 */ /* 0x000e220000000800 */
[----:B------:R-:W1:Y:S01]  /*0030*/  LDCU UR20, c[0x0][0x380] ;  /* 0x00007000ff1477ac */ /* 0x000e620008000800 */
[----:B------:R-:W2:Y:S06]  /*0040*/  S2R R2, SR_TID.Y ;  /* 0x0000000000027919 */ /* 0x000eac0000002200 */
[----:B------:R-:W0:Y:S08]  /*0050*/  S2UR UR4, SR_CTAID.X ;  /* 0x00000000000479c3 */ /* 0x000e300000002500 */
[----:B------:R-:W2:Y:S08]  /*0060*/  S2UR UR5, SR_CTAID.Y ;  /* 0x00000000000579c3 */ /* 0x000eb00000002600 */
[----:B------:R-:W2:Y:S01]  /*0070*/  LDC R13, c[0x0][0x364] ;  /* 0x0000d900ff0d7b82 */ /* 0x000ea20000000800 */
[----:B0-----:R-:W-:-:S02]  /*0080*/  IMAD R0, R0, UR4, R3 ;  /* 0x0000000400007c24 */ /* 0x001fc4000f8e0203 */
[----:B--2---:R-:W-:-:S05]  /*0090*/  IMAD R13, R13, UR5, R2 ;  /* 0x000000050d0d7c24 */ /* 0x004fca000f8e0202 */
[----:B------:R-:W-:-:S04]  /*00a0*/  VIMNMX R2, PT, PT, R0, R13, !PT ;  /* 0x0000000d00027248 */ /* 0x000fc80007fe0100 */
[----:B-1----:R-:W-:-:S13]  /*00b0*/  ISETP.GE.AND P0, PT, R2, UR20, PT ;  /* 0x0000001402007c0c */ /* 0x002fda000bf06270 */
[----:B------:R-:W-:Y:S05]  /*00c0*/  @P0 EXIT ;  /* 0x000000000000094d */ /* 0x000fea0003800000 */
[----:B------:R-:W-:Y:S01]  /*00d0*/  UISETP.GE.U32.AND UP0, UPT, UR20, 0x8, UPT ;  /* 0x000000081400788c */ /* 0x000fe2000bf06070 */
[----:B------:R-:W-:Y:S02]  /*00e0*/  HFMA2 R12, -RZ, RZ, 0, 0 ;  /* 0x00000000ff0c7431 */ /* 0x000fe400000001ff */
[----:B------:R-:W-:Y:S01]  /*00f0*/  IMAD R13, R13, UR20, RZ ;  /* 0x000000140d0d7c24 */ /* 0x000fe2000f8e02ff */
[----:B------:R-:W-:Y:S01]  /*0100*/  UMOV UR4, URZ ;  /* 0x000000ff00047c82 */ /* 0x000fe20008000000 */
[----:B------:R-:W0:Y:S04]  /*0110*/  LDCU.64 UR18, c[0x0][0x358] ;  /* 0x00006b00ff1277ac */ /* 0x000e280008000a00 */
[----:B------:R-:W-:Y:S05]  /*0120*/  BRA.U !UP0, `(.L_x_5) ;  /* 0x0000000508007547 */ /* 0x000fea000b800000 */
[----:B------:R-:W1:Y:S01]  /*0130*/  LDC.64 R2, c[0x0][0x388] ;  /* 0x0000e200ff027b82 */ /* 0x000e620000000a00 */
[----:B------:R-:W2:Y:S01]  /*0140*/  LDCU.64 UR22, c[0x0][0x390] ;  /* 0x00007200ff1677ac */ /* 0x000ea20008000a00 */
[----:B------:R-:W-:Y:S02]  /*0150*/  MOV R12, RZ ;  /* 0x000000ff000c7202 */ /* 0x000fe40000000f00 */
[----:B------:R-:W-:Y:S01]  /*0160*/  MOV R14, R0 ;  /* 0x00000000000e7202 */ /* 0x000fe20000000f00 */
[----:B------:R-:W-:-:S04]  /*0170*/  ULOP3.LUT UR4, UR20, 0x7ffffff8, URZ, 0xc0, !UPT ;  /* 0x7ffffff814047892 */ /* 0x000fc8000f8ec0ff */
[----:B------:R-:W-:Y:S02]  /*0180*/  UIADD3 UR5, UPT, UPT, -UR4, URZ, URZ ;  /* 0x000000ff04057290 */ /* 0x000fe4000fffe1ff */
[----:B--2---:R-:W-:Y:S02]  /*0190*/  UIMAD.WIDE UR6, UR20, 0x8, UR22 ;  /* 0x00000008140678a5 */ /* 0x004fe4000f8e0216 */
[----:B------:R-:W-:Y:S02]  /*01a0*/  UIMAD.WIDE UR8, UR20, 0xc, UR22 ;  /* 0x0000000c140878a5 */ /* 0x000fe4000f8e0216 */
[----:B------:R-:W-:Y:S01]  /*01b0*/  UIMAD.WIDE UR10, UR20, 0x10, UR22 ;  /* 0x00000010140a78a5 */ /* 0x000fe2000f8e0216 */
[----:B-1----:R-:W-:Y:S01]  /*01c0*/  IMAD.WIDE.U32 R2, R13, 0x4, R2 ;  /* 0x000000040d027825 */ /* 0x002fe200078e0002 */
[----:B------:R-:W-:Y:S02]  /*01d0*/  UIMAD.WIDE UR12, UR20, 0x14, UR22 ;  /* 0x00000014140c78a5 */ /* 0x000fe4000f8e0216 */
[----:B------:R-:W-:Y:S01]  /*01e0*/  UIMAD.WIDE UR14, UR20, 0x18, UR22 ;  /* 0x00000018140e78a5 */ /* 0x000fe2000f8e0216 */
[----:B------:R-:W-:Y:S01]  /*01f0*/  IADD3 R2, P0, PT, R2, 0x10, RZ ;  /* 0x0000001002027810 */ /* 0x000fe20007f1e0ff */
[----:B------:R-:W-:-:S03]  /*0200*/  UIMAD.WIDE UR16, UR20, 0x1c, UR22 ;  /* 0x0000001c141078a5 */ /* 0x000fc6000f8e0216 */
[----:B------:R-:W-:-:S09]  /*0210*/  IADD3.X R3, PT, PT, RZ, R3, RZ, P0, !PT ;  /* 0x00000003ff037210 */ /* 0x000fd200007fe4ff */
.L_x_6:
[----:B------:R-:W-:Y:S01]  /*0220*/  UIMAD.WIDE UR24, UR20, 0x4, UR22 ;  /* 0x00000004141878a5 */ /* 0x000fe2000f8e0216 */
[----:B------:R-:W-:Y:S01]  /*0230*/  MOV R23, 0x4 ;  /* 0x0000000400177802 */ /* 0x000fe20000000f00 */
[----:B------:R-:W-:Y:S01]  /*0240*/  HFMA2 R25, -RZ, RZ, 0, 2.384185791015625e-07 ;  /* 0x00000004ff197431 */ /* 0x000fe200000001ff */
[----:B0-----:R-:W2:Y:S03]  /*0250*/  LDG.E R21, desc[UR18][R2.64+-0x10] ;  /* 0xfffff01202157981 */ /* 0x001ea6000c1e1900 */
[----:B------:R-:W-:Y:S01]  /*0260*/  IMAD.WIDE R22, R14, R23, UR22 ;  /* 0x000000160e167e25 */ /* 0x000fe2000f8e0217 */
[----:B------:R-:W-:Y:S01]  /*0270*/  MOV R8, UR24 ;  /* 0x0000001800087c02 */ /* 0x000fe20008000f00 */
[----:B------:R-:W3:Y:S01]  /*0280*/  LDG.E R19, desc[UR18][R2.64+-0xc] ;  /* 0xfffff41202137981 */ /* 0x000ee2000c1e1900 */
[----:B------:R-:W-:-:S03]  /*0290*/  MOV R9, UR25 ;  /* 0x0000001900097c02 */ /* 0x000fc60008000f00 */
[----:B------:R-:W2:Y:S01]  /*02a0*/  LDG.E R22, desc[UR18][R22.64] ;  /* 0x0000001216167981 */ /* 0x000ea2000c1e1900 */
[----:B------:R-:W-:Y:S02]  /*02b0*/  IMAD.MOV.U32 R11, RZ, RZ, 0x4 ;  /* 0x00000004ff0b7424 */ /* 0x000fe400078e00ff */
[----:B------:R-:W-:-:S04]  /*02c0*/  IMAD.WIDE R8, R14, 0x4, R8 ;  /* 0x000000040e087825 */ /* 0x000fc800078e0208 */
[----:B------:R-:W-:Y:S01]  /*02d0*/  HFMA2 R7, -RZ, RZ, 0, 2.384185791015625e-07 ;  /* 0x00000004ff077431 */ /* 0x000fe200000001ff */
[----:B------:R-:W-:Y:S01]  /*02e0*/  MOV R5, 0x4 ;  /* 0x0000000400057802 */ /* 0x000fe20000000f00 */
[----:B------:R-:W4:Y:S01]  /*02f0*/  LDG.E R17, desc[UR18][R2.64+-0x8] ;  /* 0xfffff81202117981 */ /* 0x000f22000c1e1900 */
[----:B------:R-:W-:-:S03]  /*0300*/  IMAD.WIDE R24, R14, R25, UR6 ;  /* 0x000000060e187e25 */ /* 0x000fc6000f8e0219 */
[----:B------:R0:W3:Y:S01]  /*0310*/  LDG.E R20, desc[UR18][R8.64] ;  /* 0x0000001208147981 */ /* 0x0000e2000c1e1900 */
[----:B------:R-:W-:-:S03]  /*0320*/  IMAD.WIDE R10, R14, R11, UR8 ;  /* 0x000000080e0a7e25 */ /* 0x000fc6000f8e020b */
[----:B------:R-:W4:Y:S01]  /*0330*/  LDG.E R18, desc[UR18][R24.64] ;  /* 0x0000001218127981 */ /* 0x000f22000c1e1900 */
[----:B------:R-:W-:-:S04]  /*0340*/  IMAD.WIDE R4, R14, R5, UR10 ;  /* 0x0000000a0e047e25 */ /* 0x000fc8000f8e0205 */
[----:B------:R-:W-:Y:S01]  /*0350*/  HFMA2 R27, -RZ, RZ, 0, 2.384185791015625e-07 ;  /* 0x00000004ff1b7431 */ /* 0x000fe200000001ff */
[----:B------:R1:W5:Y:S01]  /*0360*/  LDG.E R16, desc[UR18][R10.64] ;  /* 0x000000120a107981 */ /* 0x000362000c1e1900 */
[C---:B------:R-:W-:Y:S01]  /*0370*/  IMAD.WIDE R6, R14.reuse, R7, UR12 ;  /* 0x0000000c0e067e25 */ /* 0x040fe2000f8e0207 */
[----:B0-----:R-:W-:Y:S02]  /*0380*/  MOV R9, 0x4 ;  /* 0x0000000400097802 */ /* 0x001fe40000000f00 */
[----:B------:R-:W5:Y:S04]  /*0390*/  LDG.E R15, desc[UR18][R2.64+-0x4] ;  /* 0xfffffc12020f7981 */ /* 0x000f68000c1e1900 */
[----:B------:R0:W5:Y:S01]  /*03a0*/  LDG.E R4, desc[UR18][R4.64] ;  /* 0x0000001204047981 */ /* 0x000162000c1e1900 */
[----:B------:R-:W-:-:S03]  /*03b0*/  IMAD.WIDE R8, R14, R9, UR14 ;  /* 0x0000000e0e087e25 */ /* 0x000fc6000f8e0209 */
[----:B------:R-:W5:Y:S01]  /*03c0*/  LDG.E R23, desc[UR18][R2.64] ;  /* 0x0000001202177981 */ /* 0x000f62000c1e1900 */
[----:B-1----:R-:W-:-:S03]  /*03d0*/  IMAD.WIDE R10, R14, R27, UR16 ;  /* 0x000000100e0a7e25 */ /* 0x002fc6000f8e021b */
[----:B------:R-:W5:Y:S04]  /*03e0*/  LDG.E R7, desc[UR18][R6.64] ;  /* 0x0000001206077981 */ /* 0x000f68000c1e1900 */
[----:B------:R-:W5:Y:S04]  /*03f0*/  LDG.E R24, desc[UR18][R2.64+0x4] ;  /* 0x0000041202187981 */ /* 0x000f68000c1e1900 */
[----:B------:R-:W5:Y:S04]  /*0400*/  LDG.E R8, desc[UR18][R8.64] ;  /* 0x0000001208087981 */ /* 0x000f68000c1e1900 */
[----:B------:R-:W5:Y:S04]  /*0410*/  LDG.E R25, desc[UR18][R2.64+0x8] ;  /* 0x0000081202197981 */ /* 0x000f68000c1e1900 */
[----:B------:R-:W5:Y:S04]  /*0420*/  LDG.E R10, desc[UR18][R10.64] ;  /* 0x000000120a0a7981 */ /* 0x000f68000c1e1900 */
[----:B------:R1:W5:Y:S01]  /*0430*/  LDG.E R27, desc[UR18][R2.64+0xc] ;  /* 0x00000c12021b7981 */ /* 0x000362000c1e1900 */
[----:B------:R-:W-:-:S04]  /*0440*/  UIADD3 UR5, UPT, UPT, UR5, 0x8, URZ ;  /* 0x0000000805057890 */ /* 0x000fc8000fffe0ff */
[----:B------:R-:W-:Y:S01]  /*0450*/  UISETP.NE.AND UP0, UPT, UR5, URZ, UPT ;  /* 0x000000ff0500728c */ /* 0x000fe2000bf05270 */
[----:B0-----:R-:W-:Y:S02]  /*0460*/  MOV R5, UR20 ;  /* 0x0000001400057c02 */ /* 0x001fe40008000f00 */
[----:B-1----:R-:W-:-:S03]  /*0470*/  IADD3 R2, P0, PT, R2, 0x20, RZ ;  /* 0x0000002002027810 */ /* 0x002fc60007f1e0ff */
[----:B------:R-:W-:Y:S01]  /*0480*/  IMAD R14, R5, 0x8, R14 ;  /* 0x00000008050e7824 */ /* 0x000fe200078e020e */
[----:B------:R-:W-:Y:S01]  /*0490*/  IADD3.X R3, PT, PT, RZ, R3, RZ, P0, !PT ;  /* 0x00000003ff037210 */ /* 0x000fe200007fe4ff */
[----:B--2---:R-:W-:-:S04]  /*04a0*/  FFMA R22, R21, R22, R12 ;  /* 0x0000001615167223 */ /* 0x004fc8000000000c */
[----:B---3--:R-:W-:-:S04]  /*04b0*/  FFMA R20, R19, R20, R22 ;  /* 0x0000001413147223 */ /* 0x008fc80000000016 */
[----:B----4-:R-:W-:-:S04]  /*04c0*/  FFMA R18, R17, R18, R20 ;  /* 0x0000001211127223 */ /* 0x010fc80000000014 */
[----:B-----5:R-:W-:-:S04]  /*04d0*/  FFMA R16, R15, R16, R18 ;  /* 0x000000100f107223 */ /* 0x020fc80000000012 */
[----:B------:R-:W-:-:S04]  /*04e0*/  FFMA R23, R23, R4, R16 ;  /* 0x0000000417177223 */ /* 0x000fc80000000010 */
[----:B------:R-:W-:-:S04]  /*04f0*/  FFMA R24, R24, R7, R23 ;  /* 0x0000000718187223 */ /* 0x000fc80000000017 */
[----:B------:R-:W-:-:S04]  /*0500*/  FFMA R8, R25, R8, R24 ;  /* 0x0000000819087223 */ /* 0x000fc80000000018 */
[----:B------:R-:W-:Y:S01]  /*0510*/  FFMA R12, R27, R10, R8 ;  /* 0x0000000a1b0c7223 */ /* 0x000fe20000000008 */
[----:B------:R-:W-:Y:S06]  /*0520*/  BRA.U UP0, `(.L_x_6) ;  /* 0xfffffffd003c7547 */ /* 0x000fec000b83ffff */
.L_x_5:
[----:B------:R-:W-:-:S04]  /*0530*/  ULOP3.LUT UR6, UR20, 0x7, URZ, 0xc0, !UPT ;  /* 0x0000000714067892 */ /* 0x000fc8000f8ec0ff */
[----:B------:R-:W-:-:S09]  /*0540*/  UISETP.NE.AND UP0, UPT, UR6, URZ, UPT ;  /* 0x000000ff0600728c */ /* 0x000fd2000bf05270 */
[----:B------:R-:W-:Y:S05]  /*0550*/  BRA.U !UP0, `(.L_x_7) ;  /* 0x0000000508407547 */ /* 0x000fea000b800000 */
[----:B------:R-:W-:Y:S02]  /*0560*/  UISETP.GE.U32.AND UP0, UPT, UR6, 0x4, UPT ;  /* 0x000000040600788c */ /* 0x000fe4000bf06070 */
[----:B------:R-:W-:-:S04]  /*0570*/  ULOP3.LUT UR5, UR20, 0x3, URZ, 0xc0, !UPT ;  /* 0x0000000314057892 */ /* 0x000fc8000f8ec0ff */
[----:B------:R-:W-:-:S03]  /*0580*/  UISETP.NE.AND UP1, UPT, UR5, URZ, UPT ;  /* 0x000000ff0500728c */ /* 0x000fc6000bf25270 */
[----:B------:R-:W-:Y:S08]  /*0590*/  BRA.U !UP0, `(.L_x_8) ;  /* 0x00000001087c7547 */ /* 0x000ff0000b800000 */
[----:B------:R-:W1:Y:S01]  /*05a0*/  LDC.64 R6, c[0x0][0x390] ;  /* 0x0000e400ff067b82 */ /* 0x000e620000000a00 */
[----:B------:R-:W2:Y:S01]  /*05b0*/  LDCU.64 UR6, c[0x0][0x388] ;  /* 0x00007100ff0677ac */ /* 0x000ea20008000a00 */
[----:B------:R-:W-:Y:S02]  /*05c0*/  MOV R9, UR4 ;  /* 0x0000000400097c02 */ /* 0x000fe40008000f00 */
[C---:B------:R-:W-:Y:S02]  /*05d0*/  IADD3 R3, PT, PT, R13.reuse, UR4, RZ ;  /* 0x000000040d037c10 */ /* 0x040fe4000fffe0ff */
[----:B------:R-:W-:Y:S01]  /*05e0*/  IADD3 R10, P0, PT, R13, UR4, RZ ;  /* 0x000000040d0a7c10 */ /* 0x000fe2000ff1e0ff */
[----:B------:R-:W-:Y:S01]  /*05f0*/  IMAD R9, R9, UR20, R0 ;  /* 0x0000001409097c24 */ /* 0x000fe2000f8e0200 */
[----:B------:R-:W3:Y:S01]  /*0600*/  LDC.64 R4, c[0x0][0x388] ;  /* 0x0000e200ff047b82 */ /* 0x000ee20000000a00 */
[----:B------:R-:W-:Y:S02]  /*0610*/  MOV R11, UR20 ;  /* 0x00000014000b7c02 */ /* 0x000fe40008000f00 */
[----:B------:R-:W-:Y:S01]  /*0620*/  MOV R15, UR20 ;  /* 0x00000014000f7c02 */ /* 0x000fe20008000f00 */
[----:B-1----:R-:W-:Y:S01]  /*0630*/  IMAD.WIDE R6, R9, 0x4, R6 ;  /* 0x0000000409067825 */ /* 0x002fe200078e0206 */
[----:B------:R-:W-:-:S05]  /*0640*/  MOV R9, UR20 ;  /* 0x0000001400097c02 */ /* 0x000fca0008000f00 */
[----:B------:R-:W-:Y:S02]  /*0650*/  IMAD.WIDE R8, R9, 0x4, R6 ;  /* 0x0000000409087825 */ /* 0x000fe400078e0206 */
[----:B0-----:R-:W4:Y:S02]  /*0660*/  LDG.E R6, desc[UR18][R6.64] ;  /* 0x0000001206067981 */ /* 0x001f24000c1e1900 */
[----:B---3--:R-:W-:Y:S01]  /*0670*/  IMAD.WIDE.U32 R4, R3, 0x4, R4 ;  /* 0x0000000403047825 */ /* 0x008fe200078e0004 */
[----:B------:R-:W-:Y:S01]  /*0680*/  IADD3.X R3, PT, PT, RZ, RZ, RZ, P0, !PT ;  /* 0x000000ffff037210 */ /* 0x000fe200007fe4ff */
[----:B------:R-:W3:Y:S01]  /*0690*/  LDG.E R17, desc[UR18][R8.64] ;  /* 0x0000001208117981 */ /* 0x000ee2000c1e1900 */
[----:B--2---:R-:W-:-:S03]  /*06a0*/  LEA R2, P0, R10, UR6, 0x2 ;  /* 0x000000060a027c11 */ /* 0x004fc6000f8010ff */
[----:B------:R-:W4:Y:S01]  /*06b0*/  LDG.E R5, desc[UR18][R4.64] ;  /* 0x0000001204057981 */ /* 0x000f22000c1e1900 */
[----:B------:R-:W-:Y:S01]  /*06c0*/  LEA.HI.X R3, R10, UR7, R3, 0x2, P0 ;  /* 0x000000070a037c11 */ /* 0x000fe200080f1403 */
[----:B------:R-:W-:-:S04]  /*06d0*/  IMAD.WIDE R10, R11, 0x4, R8 ;  /* 0x000000040b0a7825 */ /* 0x000fc800078e0208 */
[----:B------:R-:W3:Y:S01]  /*06e0*/  LDG.E R16, desc[UR18][R2.64+0x4] ;  /* 0x0000041202107981 */ /* 0x000ee2000c1e1900 */
[----:B------:R-:W-:-:S03]  /*06f0*/  IMAD.WIDE R14, R15, 0x4, R10 ;  /* 0x000000040f0e7825 */ /* 0x000fc600078e020a */
[----:B------:R-:W2:Y:S04]  /*0700*/  LDG.E R19, desc[UR18][R10.64] ;  /* 0x000000120a137981 */ /* 0x000ea8000c1e1900 */
[----:B------:R-:W2:Y:S04]  /*0710*/  LDG.E R18, desc[UR18][R2.64+0x8] ;  /* 0x0000081202127981 */ /* 0x000ea8000c1e1900 */
[----:B------:R-:W5:Y:S04]  /*0720*/  LDG.E R20, desc[UR18][R2.64+0xc] ;  /* 0x00000c1202147981 */ /* 0x000f68000c1e1900 */
[----:B------:R-:W5:Y:S01]  /*0730*/  LDG.E R14, desc[UR18][R14.64] ;  /* 0x000000120e0e7981 */ /* 0x000f62000c1e1900 */
[----:B------:R-:W-:Y:S01]  /*0740*/  UIADD3 UR4, UPT, UPT, UR4, 0x4, URZ ;  /* 0x0000000404047890 */ /* 0x000fe2000fffe0ff */
[----:B----4-:R-:W-:-:S04]  /*0750*/  FFMA R5, R5, R6, R12 ;  /* 0x0000000605057223 */ /* 0x010fc8000000000c */
[----:B---3--:R-:W-:-:S04]  /*0760*/  FFMA R5, R16, R17, R5 ;  /* 0x0000001110057223 */ /* 0x008fc80000000005 */
[----:B--2---:R-:W-:-:S04]  /*0770*/  FFMA R5, R18, R19, R5 ;  /* 0x0000001312057223 */ /* 0x004fc80000000005 */
[----:B-----5:R-:W-:-:S07]  /*0780*/  FFMA R12, R20, R14, R5 ;  /* 0x0000000e140c7223 */ /* 0x020fce0000000005 */
.L_x_8:
[----:B------:R-:W-:Y:S05]  /*0790*/  BRA.U !UP1, `(.L_x_7) ;  /* 0x0000000109b07547 */ /* 0x000fea000b800000 */
[----:B------:R-:W-:Y:S01]  /*07a0*/  UISETP.NE.AND UP0, UPT, UR5, 0x1, UPT ;  /* 0x000000010500788c */ /* 0x000fe2000bf05270 */
[----:B------:R-:W-:Y:S01]  /*07b0*/  MOV R7, UR4 ;  /* 0x0000000400077c02 */ /* 0x000fe20008000f00 */
[----:B------:R-:W-:Y:S02]  /*07c0*/  ULOP3.LUT UR5, UR20, 0x1, URZ, 0xc0, !UPT ;  /* 0x0000000114057892 */ /* 0x000fe4000f8ec0ff */
[----:B------:R-:W-:Y:S02]  /*07d0*/  IMAD.U32 R15, RZ, RZ, UR20 ;  /* 0x00000014ff0f7e24 */ /* 0x000fe4000f8e00ff */
[----:B------:R-:W-:Y:S01]  /*07e0*/  UISETP.NE.U32.AND UP1, UPT, UR5, 0x1, UPT ;  /* 0x000000010500788c */ /* 0x000fe2000bf25070 */
[----:B------:R-:W-:-:S04]  /*07f0*/  PLOP3.LUT P1, PT, PT, PT, UP0, 0x80, 0x8 ;  /* 0x000000000008781c */ /* 0x000fc80003f2f008 */
[----:B------:R-:W1:Y:S01]  /*0800*/  @UP0 LDCU.64 UR6, c[0x0][0x388] ;  /* 0x00007100ff0607ac */ /* 0x000e620008000a00 */
[----:B------:R-:W-:Y:S01]  /*0810*/  PLOP3.LUT P0, PT, PT, PT, UP1, 0x80, 0x8 ;  /* 0x000000000008781c */ /* 0x000fe20003f0f018 */
[----:B------:R-:W2:Y:S01]  /*0820*/  @UP0 LDCU.64 UR8, c[0x0][0x390] ;  /* 0x00007200ff0807ac */ /* 0x000ea20008000a00 */
[----:B------:R-:W3:Y:S06]  /*0830*/  @UP0 LDCU.64 UR10, c[0x0][0x388] ;  /* 0x00007100ff0a07ac */ /* 0x000eec0008000a00 */
[C---:B------:R-:W-:Y:S01]  /*0840*/  @P1 VIADD R3, R13.reuse, UR4 ;  /* 0x000000040d031c36 */ /* 0x040fe20008000000 */
[----:B------:R-:W-:Y:S01]  /*0850*/  @P1 IADD3 R6, P2, PT, R13, UR4, RZ ;  /* 0x000000040d061c10 */ /* 0x000fe2000ff5e0ff */
[----:B------:R-:W4:Y:S01]  /*0860*/  @!UP1 LDCU.64 UR12, c[0x0][0x388] ;  /* 0x00007100ff0c97ac */ /* 0x000f220008000a00 */
[----:B------:R-:W-:Y:S01]  /*0870*/  @UP0 UIADD3 UR4, UPT, UPT, UR4, 0x2, URZ ;  /* 0x0000000204040890 */ /* 0x000fe2000fffe0ff */
[----:B-1----:R-:W-:-:S02]  /*0880*/  MOV R10, UR6 ;  /* 0x00000006000a7c02 */ /* 0x002fc40008000f00 */
[----:B------:R-:W-:Y:S01]  /*0890*/  MOV R11, UR7 ;  /* 0x00000007000b7c02 */ /* 0x000fe20008000f00 */
[----:B------:R-:W1:Y:S01]  /*08a0*/  @!UP1 LDCU.64 UR6, c[0x0][0x390] ;  /* 0x00007200ff0697ac */ /* 0x000e620008000a00 */
[----:B--2---:R-:W-:Y:S02]  /*08b0*/  MOV R4, UR8 ;  /* 0x0000000800047c02 */ /* 0x004fe40008000f00 */
[----:B------:R-:W-:Y:S01]  /*08c0*/  MOV R5, UR9 ;  /* 0x0000000900057c02 */ /* 0x000fe20008000f00 */
[----:B------:R-:W-:-:S04]  /*08d0*/  @P1 IMAD.WIDE.U32 R10, R3, 0x4, R10 ;  /* 0x00000004030a1825 */ /* 0x000fc800078e000a */
[----:B------:R-:W-:Y:S01]  /*08e0*/  @P1 IMAD R3, R7, UR20, R0 ;  /* 0x0000001407031c24 */ /* 0x000fe2000f8e0200 */
[----:B------:R-:W-:Y:S01]  /*08f0*/  @P1 IADD3.X R7, PT, PT, RZ, RZ, RZ, P2, !PT ;  /* 0x000000ffff071210 */ /* 0x000fe200017fe4ff */
[----:B0-----:R-:W2:Y:S01]  /*0900*/  @P1 LDG.E R11, desc[UR18][R10.64] ;  /* 0x000000120a0b1981 */ /* 0x001ea2000c1e1900 */
[C---:B---3--:R-:W-:Y:S01]  /*0910*/  @P1 LEA R2, P2, R6.reuse, UR10, 0x2 ;  /* 0x0000000a06021c11 */ /* 0x048fe2000f8410ff */
[----:B------:R-:W-:Y:S01]  /*0920*/  @P1 IMAD.WIDE R4, R3, 0x4, R4 ;  /* 0x0000000403041825 */ /* 0x000fe200078e0204 */
[----:B------:R-:W-:Y:S02]  /*0930*/  MOV R19, UR4 ;  /* 0x0000000400137c02 */ /* 0x000fe40008000f00 */
[----:B------:R-:W-:Y:S02]  /*0940*/  @P1 LEA.HI.X R3, R6, UR11, R7, 0x2, P2 ;  /* 0x0000000b06031c11 */ /* 0x000fe400090f1407 */
[----:B----4-:R-:W-:Y:S01]  /*0950*/  MOV R6, UR12 ;  /* 0x0000000c00067c02 */ /* 0x010fe20008000f00 */
[----:B------:R-:W-:Y:S01]  /*0960*/  @P1 IMAD.WIDE R14, R15, 0x4, R4 ;  /* 0x000000040f0e1825 */ /* 0x000fe200078e0204 */
[----:B------:R-:W-:Y:S01]  /*0970*/  MOV R7, UR13 ;  /* 0x0000000d00077c02 */ /* 0x000fe20008000f00 */
[----:B------:R-:W2:Y:S01]  /*0980*/  @P1 LDG.E R4, desc[UR18][R4.64] ;  /* 0x0000001204041981 */ /* 0x000ea2000c1e1900 */
[----:B------:R-:W-:Y:S01]  /*0990*/  @!P0 IADD3 R17, PT, PT, R13, UR4, RZ ;  /* 0x000000040d118c10 */ /* 0x000fe2000fffe0ff */
[----:B------:R-:W-:Y:S01]  /*09a0*/  @!P0 IMAD R19, R19, UR20, R0 ;  /* 0x0000001413138c24 */ /* 0x000fe2000f8e0200 */
[----:B-1----:R-:W-:Y:S01]  /*09b0*/  MOV R8, UR6 ;  /* 0x0000000600087c02 */ /* 0x002fe20008000f00 */
[----:B------:R-:W3:Y:S01]  /*09c0*/  @P1 LDG.E R14, desc[UR18][R14.64] ;  /* 0x000000120e0e1981 */ /* 0x000ee2000c1e1900 */
[----:B------:R-:W-:Y:S01]  /*09d0*/  MOV R9, UR7 ;  /* 0x0000000700097c02 */ /* 0x000fe20008000f00 */
[----:B------:R-:W-:-:S02]  /*09e0*/  @!P0 IMAD.WIDE.U32 R6, R17, 0x4, R6 ;  /* 0x0000000411068825 */ /* 0x000fc400078e0006 */
[----:B------:R-:W3:Y:S02]  /*09f0*/  @P1 LDG.E R2, desc[UR18][R2.64+0x4] ;  /* 0x0000041202021981 */ /* 0x000ee4000c1e1900 */
[----:B------:R-:W-:Y:S02]  /*0a00*/  @!P0 IMAD.WIDE R8, R19, 0x4, R8 ;  /* 0x0000000413088825 */ /* 0x000fe400078e0208 */
[----:B------:R-:W4:Y:S04]  /*0a10*/  @!P0 LDG.E R7, desc[UR18][R6.64] ;  /* 0x0000001206078981 */ /* 0x000f28000c1e1900 */
[----:B------:R-:W4:Y:S01]  /*0a20*/  @!P0 LDG.E R8, desc[UR18][R8.64] ;  /* 0x0000001208088981 */ /* 0x000f22000c1e1900 */
[----:B--2---:R-:W-:-:S04]  /*0a30*/  @P1 FFMA R11, R11, R4, R12 ;  /* 0x000000040b0b1223 */ /* 0x004fc8000000000c */
[----:B---3--:R-:W-:-:S04]  /*0a40*/  @P1 FFMA R12, R2, R14, R11 ;  /* 0x0000000e020c1223 */ /* 0x008fc8000000000b */
[----:B----4-:R-:W-:-:S07]  /*0a50*/  @!P0 FFMA R12, R7, R8, R12 ;  /* 0x00000008070c8223 */ /* 0x010fce000000000c */
.L_x_7:
[----:B------:R-:W1:Y:S01]  /*0a60*/  LDC.64 R2, c[0x0][0x398] ;  /* 0x0000e600ff027b82 */ /* 0x000e620000000a00 */
[----:B------:R-:W-:-:S05]  /*0a70*/  IADD3 R13, PT, PT, R0, R13, RZ ;  /* 0x0000000d000d7210 */ /* 0x000fca0007ffe0ff */
[----:B-1----:R-:W-:-:S05]  /*0a80*/  IMAD.WIDE R2, R13, 0x4, R2 ;  /* 0x000000040d027825 */ /* 0x002fca00078e0202 */
[----:B0-----:R-:W-:Y:S01]  /*0a90*/  STG.E desc[UR18][R2.64], R12 ;  /* 0x0000000c02007986 */ /* 0x001fe2000c101912 */
[----:B------:R-:W-:Y:S05]  /*0aa0*/  EXIT ;  /* 0x000000000000794d */ /* 0x000fea0003800000 */
.L_x_9:
        /* <DEDUP_REMOVED lines=13> */
.L_x_11:


//--------------------- .nv.shared.reserved.0     --------------------------
	.section	.nv.shared.reserved.0,"aw",@nobits
	.weak		__nv_reservedSMEM_offset_0_alias
	.size		__nv_reservedSMEM_offset_0_alias, 0, 64
	.other		__nv_reservedSMEM_offset_0_alias,@"STO_CUDA_RESERVED_SHARED STV_DEFAULT"
__nv_reservedSMEM_offset_0_alias:
	.zero		0
	.zero		64


//--------------------- .nv.constant0._Z18matmul_elem_onedimiPfS_S_ --------------------------
	.section	.nv.constant0._Z18matmul_elem_onedimiPfS_S_,"a",@progbits
	.sectionflags	@""
	.align	4
.nv.constant0._Z18matmul_elem_onedimiPfS_S_:
	.zero		928


//--------------------- .nv.constant0._Z11matmul_elemiPfS_S_ --------------------------
	.section	.nv.constant0._Z11matmul_elemiPfS_S_,"a",@progbits
	.sectionflags	@""
	.align	4
.nv.constant0._Z11matmul_elemiPfS_S_:
	.zero		928


//--------------------- SYMBOLS --------------------------

	.type		.nv.reservedSmem.offset0,@object
	.size		.nv.reservedSmem.offset0,0x4
